//
// Generated by NVIDIA NVVM Compiler
//
// Compiler Build ID: CL-36424714
// Cuda compilation tools, release 13.0, V13.0.88
// Based on NVVM 20.0.0
//

.version 9.0
.target sm_100
.address_size 64

	// .globl	_Z23kogge_stone_scan_kernelIfLi512EEvPKT_PS0_iS3_
// _ZZ23kogge_stone_scan_kernelIfLi512EEvPKT_PS0_iS3_E4smem has been demoted
// _ZZ37kogge_stone_scan_double_buffer_kernelIfLi512EEvPKT_PS0_iS3_E4smem has been demoted
// _ZZ22brent_kung_scan_kernelIfLi512EEvPKT_PS0_iS3_E4smem has been demoted
// _ZZ32brent_kung_scan_optimized_kernelIfLi512EEvPKT_PS0_iS3_E4smem has been demoted

.visible .entry _Z23kogge_stone_scan_kernelIfLi512EEvPKT_PS0_iS3_(
	.param .u64 .ptr .align 1 _Z23kogge_stone_scan_kernelIfLi512EEvPKT_PS0_iS3__param_0,
	.param .u64 .ptr .align 1 _Z23kogge_stone_scan_kernelIfLi512EEvPKT_PS0_iS3__param_1,
	.param .u32 _Z23kogge_stone_scan_kernelIfLi512EEvPKT_PS0_iS3__param_2,
	.param .u64 .ptr .align 1 _Z23kogge_stone_scan_kernelIfLi512EEvPKT_PS0_iS3__param_3
)
{
	.reg .pred 	%p<24>;
	.reg .b32 	%r<10>;
	.reg .b32 	%f<58>;
	.reg .b64 	%rd<13>;
	// demoted variable
	.shared .align 4 .b8 _ZZ23kogge_stone_scan_kernelIfLi512EEvPKT_PS0_iS3_E4smem[2048];
	ld.param.u64 	%rd1, [_Z23kogge_stone_scan_kernelIfLi512EEvPKT_PS0_iS3__param_0];
	ld.param.u64 	%rd2, [_Z23kogge_stone_scan_kernelIfLi512EEvPKT_PS0_iS3__param_1];
	ld.param.u32 	%r5, [_Z23kogge_stone_scan_kernelIfLi512EEvPKT_PS0_iS3__param_2];
	ld.param.u64 	%rd3, [_Z23kogge_stone_scan_kernelIfLi512EEvPKT_PS0_iS3__param_3];
	mov.u32 	%r1, %tid.x;
	mov.u32 	%r6, %ntid.x;
	mov.u32 	%r2, %ctaid.x;
	mad.lo.s32 	%r3, %r6, %r2, %r1;
	setp.ge.s32 	%p1, %r3, %r5;
	shl.b32 	%r7, %r1, 2;
	mov.u32 	%r8, _ZZ23kogge_stone_scan_kernelIfLi512EEvPKT_PS0_iS3_E4smem;
	add.s32 	%r4, %r8, %r7;
	@%p1 bra 	$L__BB0_2;
	cvta.to.global.u64 	%rd4, %rd1;
	mul.wide.s32 	%rd5, %r3, 4;
	add.s64 	%rd6, %rd4, %rd5;
	ld.global.f32 	%f19, [%rd6];
	st.shared.f32 	[%r4], %f19;
	bra.uni 	$L__BB0_3;
$L__BB0_2:
	mov.b32 	%r9, 0;
	st.shared.u32 	[%r4], %r9;
$L__BB0_3:
	bar.sync 	0;
	setp.eq.s32 	%p2, %r1, 0;
	mov.f32 	%f49, 0f00000000;
	@%p2 bra 	$L__BB0_5;
	ld.shared.f32 	%f21, [%r4];
	ld.shared.f32 	%f22, [%r4+-4];
	add.f32 	%f49, %f21, %f22;
$L__BB0_5:
	setp.eq.s32 	%p3, %r1, 0;
	bar.sync 	0;
	@%p3 bra 	$L__BB0_7;
	st.shared.f32 	[%r4], %f49;
$L__BB0_7:
	bar.sync 	0;
	setp.lt.u32 	%p4, %r1, 2;
	mov.f32 	%f50, 0f00000000;
	@%p4 bra 	$L__BB0_9;
	ld.shared.f32 	%f24, [%r4];
	ld.shared.f32 	%f25, [%r4+-8];
	add.f32 	%f50, %f24, %f25;
$L__BB0_9:
	setp.lt.u32 	%p5, %r1, 2;
	bar.sync 	0;
	@%p5 bra 	$L__BB0_11;
	st.shared.f32 	[%r4], %f50;
$L__BB0_11:
	bar.sync 	0;
	setp.lt.u32 	%p6, %r1, 4;
	mov.f32 	%f51, 0f00000000;
	@%p6 bra 	$L__BB0_13;
	ld.shared.f32 	%f27, [%r4];
	ld.shared.f32 	%f28, [%r4+-16];
	add.f32 	%f51, %f27, %f28;
$L__BB0_13:
	setp.lt.u32 	%p7, %r1, 4;
	bar.sync 	0;
	@%p7 bra 	$L__BB0_15;
	st.shared.f32 	[%r4], %f51;
$L__BB0_15:
	bar.sync 	0;
	setp.lt.u32 	%p8, %r1, 8;
	mov.f32 	%f52, 0f00000000;
	@%p8 bra 	$L__BB0_17;
	ld.shared.f32 	%f30, [%r4];
	ld.shared.f32 	%f31, [%r4+-32];
	add.f32 	%f52, %f30, %f31;
$L__BB0_17:
	setp.lt.u32 	%p9, %r1, 8;
	bar.sync 	0;
	@%p9 bra 	$L__BB0_19;
	st.shared.f32 	[%r4], %f52;
$L__BB0_19:
	bar.sync 	0;
	setp.lt.u32 	%p10, %r1, 16;
	mov.f32 	%f53, 0f00000000;
	@%p10 bra 	$L__BB0_21;
	ld.shared.f32 	%f33, [%r4];
	ld.shared.f32 	%f34, [%r4+-64];
	add.f32 	%f53, %f33, %f34;
$L__BB0_21:
	setp.lt.u32 	%p11, %r1, 16;
	bar.sync 	0;
	@%p11 bra 	$L__BB0_23;
	st.shared.f32 	[%r4], %f53;
$L__BB0_23:
	bar.sync 	0;
	setp.lt.u32 	%p12, %r1, 32;
	mov.f32 	%f54, 0f00000000;
	@%p12 bra 	$L__BB0_25;
	ld.shared.f32 	%f36, [%r4];
	ld.shared.f32 	%f37, [%r4+-128];
	add.f32 	%f54, %f36, %f37;
$L__BB0_25:
	setp.lt.u32 	%p13, %r1, 32;
	bar.sync 	0;
	@%p13 bra 	$L__BB0_27;
	st.shared.f32 	[%r4], %f54;
$L__BB0_27:
	bar.sync 	0;
	setp.lt.u32 	%p14, %r1, 64;
	mov.f32 	%f55, 0f00000000;
	@%p14 bra 	$L__BB0_29;
	ld.shared.f32 	%f39, [%r4];
	ld.shared.f32 	%f40, [%r4+-256];
	add.f32 	%f55, %f39, %f40;
$L__BB0_29:
	setp.lt.u32 	%p15, %r1, 64;
	bar.sync 	0;
	@%p15 bra 	$L__BB0_31;
	st.shared.f32 	[%r4], %f55;
$L__BB0_31:
	bar.sync 	0;
	setp.lt.u32 	%p16, %r1, 128;
	mov.f32 	%f56, 0f00000000;
	@%p16 bra 	$L__BB0_33;
	ld.shared.f32 	%f42, [%r4];
	ld.shared.f32 	%f43, [%r4+-512];
	add.f32 	%f56, %f42, %f43;
$L__BB0_33:
	setp.lt.u32 	%p17, %r1, 128;
	bar.sync 	0;
	@%p17 bra 	$L__BB0_35;
	st.shared.f32 	[%r4], %f56;
$L__BB0_35:
	bar.sync 	0;
	setp.lt.u32 	%p18, %r1, 256;
	mov.f32 	%f57, 0f00000000;
	@%p18 bra 	$L__BB0_37;
	ld.shared.f32 	%f45, [%r4];
	ld.shared.f32 	%f46, [%r4+-1024];
	add.f32 	%f57, %f45, %f46;
$L__BB0_37:
	setp.lt.u32 	%p19, %r1, 256;
	bar.sync 	0;
	@%p19 bra 	$L__BB0_39;
	st.shared.f32 	[%r4], %f57;
$L__BB0_39:
	setp.ge.s32 	%p20, %r3, %r5;
	bar.sync 	0;
	@%p20 bra 	$L__BB0_41;
	ld.shared.f32 	%f47, [%r4];
	cvta.to.global.u64 	%rd7, %rd2;
	mul.wide.s32 	%rd8, %r3, 4;
	add.s64 	%rd9, %rd7, %rd8;
	st.global.f32 	[%rd9], %f47;
$L__BB0_41:
	setp.eq.s64 	%p21, %rd3, 0;
	setp.ne.s32 	%p22, %r1, 511;
	or.pred  	%p23, %p22, %p21;
	@%p23 bra 	$L__BB0_43;
	ld.shared.f32 	%f48, [_ZZ23kogge_stone_scan_kernelIfLi512EEvPKT_PS0_iS3_E4smem+2044];
	cvta.to.global.u64 	%rd10, %rd3;
	mul.wide.u32 	%rd11, %r2, 4;
	add.s64 	%rd12, %rd10, %rd11;
	st.global.f32 	[%rd12], %f48;
$L__BB0_43:
	ret;

}
	// .globl	_Z25add_prefix_sum_for_blocksIfLi1EEvPT_PKS0_i
.visible .entry _Z25add_prefix_sum_for_blocksIfLi1EEvPT_PKS0_i(
	.param .u64 .ptr .align 1 _Z25add_prefix_sum_for_blocksIfLi1EEvPT_PKS0_i_param_0,
	.param .u64 .ptr .align 1 _Z25add_prefix_sum_for_blocksIfLi1EEvPT_PKS0_i_param_1,
	.param .u32 _Z25add_prefix_sum_for_blocksIfLi1EEvPT_PKS0_i_param_2
)
{
	.reg .pred 	%p<3>;
	.reg .b32 	%r<7>;
	.reg .b32 	%f<4>;
	.reg .b64 	%rd<9>;

	ld.param.u64 	%rd2, [_Z25add_prefix_sum_for_blocksIfLi1EEvPT_PKS0_i_param_0];
	ld.param.u64 	%rd3, [_Z25add_prefix_sum_for_blocksIfLi1EEvPT_PKS0_i_param_1];
	ld.param.u32 	%r3, [_Z25add_prefix_sum_for_blocksIfLi1EEvPT_PKS0_i_param_2];
	mov.u32 	%r1, %ctaid.x;
	setp.eq.s32 	%p1, %r1, 0;
	@%p1 bra 	$L__BB1_3;
	cvta.to.global.u64 	%rd4, %rd3;
	add.s32 	%r4, %r1, -1;
	mul.wide.u32 	%rd5, %r4, 4;
	add.s64 	%rd1, %rd4, %rd5;
	mov.u32 	%r5, %tid.x;
	mov.u32 	%r6, %ntid.x;
	mad.lo.s32 	%r2, %r6, %r1, %r5;
	setp.ge.s32 	%p2, %r2, %r3;
	@%p2 bra 	$L__BB1_3;
	ld.global.f32 	%f1, [%rd1];
	cvta.to.global.u64 	%rd6, %rd2;
	mul.wide.s32 	%rd7, %r2, 4;
	add.s64 	%rd8, %rd6, %rd7;
	ld.global.f32 	%f2, [%rd8];
	add.f32 	%f3, %f1, %f2;
	st.global.f32 	[%rd8], %f3;
$L__BB1_3:
	ret;

}
	// .globl	_Z37kogge_stone_scan_double_buffer_kernelIfLi512EEvPKT_PS0_iS3_
.visible .entry _Z37kogge_stone_scan_double_buffer_kernelIfLi512EEvPKT_PS0_iS3_(
	.param .u64 .ptr .align 1 _Z37kogge_stone_scan_double_buffer_kernelIfLi512EEvPKT_PS0_iS3__param_0,
	.param .u64 .ptr .align 1 _Z37kogge_stone_scan_double_buffer_kernelIfLi512EEvPKT_PS0_iS3__param_1,
	.param .u32 _Z37kogge_stone_scan_double_buffer_kernelIfLi512EEvPKT_PS0_iS3__param_2,
	.param .u64 .ptr .align 1 _Z37kogge_stone_scan_double_buffer_kernelIfLi512EEvPKT_PS0_iS3__param_3
)
{
	.reg .pred 	%p<15>;
	.reg .b32 	%r<9>;
	.reg .b32 	%f<61>;
	.reg .b64 	%rd<13>;
	// demoted variable
	.shared .align 4 .b8 _ZZ37kogge_stone_scan_double_buffer_kernelIfLi512EEvPKT_PS0_iS3_E4smem[4096];
	ld.param.u64 	%rd1, [_Z37kogge_stone_scan_double_buffer_kernelIfLi512EEvPKT_PS0_iS3__param_0];
	ld.param.u64 	%rd2, [_Z37kogge_stone_scan_double_buffer_kernelIfLi512EEvPKT_PS0_iS3__param_1];
	ld.param.u32 	%r5, [_Z37kogge_stone_scan_double_buffer_kernelIfLi512EEvPKT_PS0_iS3__param_2];
	ld.param.u64 	%rd3, [_Z37kogge_stone_scan_double_buffer_kernelIfLi512EEvPKT_PS0_iS3__param_3];
	mov.u32 	%r1, %tid.x;
	mov.u32 	%r6, %ntid.x;
	mov.u32 	%r2, %ctaid.x;
	mad.lo.s32 	%r3, %r6, %r2, %r1;
	setp.ge.s32 	%p1, %r3, %r5;
	mov.f32 	%f51, 0f00000000;
	@%p1 bra 	$L__BB2_2;
	cvta.to.global.u64 	%rd4, %rd1;
	mul.wide.s32 	%rd5, %r3, 4;
	add.s64 	%rd6, %rd4, %rd5;
	ld.global.f32 	%f51, [%rd6];
$L__BB2_2:
	shl.b32 	%r7, %r1, 2;
	mov.u32 	%r8, _ZZ37kogge_stone_scan_double_buffer_kernelIfLi512EEvPKT_PS0_iS3_E4smem;
	add.s32 	%r4, %r8, %r7;
	st.shared.f32 	[%r4], %f51;
	bar.sync 	0;
	setp.eq.s32 	%p2, %r1, 0;
	@%p2 bra 	$L__BB2_4;
	ld.shared.f32 	%f31, [%r4];
	ld.shared.f32 	%f32, [%r4+-4];
	add.f32 	%f52, %f31, %f32;
	bra.uni 	$L__BB2_5;
$L__BB2_4:
	ld.shared.f32 	%f52, [_ZZ37kogge_stone_scan_double_buffer_kernelIfLi512EEvPKT_PS0_iS3_E4smem];
$L__BB2_5:
	st.shared.f32 	[%r4+2048], %f52;
	bar.sync 	0;
	setp.lt.u32 	%p3, %r1, 2;
	@%p3 bra 	$L__BB2_7;
	ld.shared.f32 	%f33, [%r4+2048];
	ld.shared.f32 	%f34, [%r4+2040];
	add.f32 	%f53, %f33, %f34;
	bra.uni 	$L__BB2_8;
$L__BB2_7:
	ld.shared.f32 	%f53, [%r4+2048];
$L__BB2_8:
	st.shared.f32 	[%r4], %f53;
	bar.sync 	0;
	setp.lt.u32 	%p4, %r1, 4;
	@%p4 bra 	$L__BB2_10;
	ld.shared.f32 	%f35, [%r4];
	ld.shared.f32 	%f36, [%r4+-16];
	add.f32 	%f54, %f35, %f36;
	bra.uni 	$L__BB2_11;
$L__BB2_10:
	ld.shared.f32 	%f54, [%r4];
$L__BB2_11:
	st.shared.f32 	[%r4+2048], %f54;
	bar.sync 	0;
	setp.lt.u32 	%p5, %r1, 8;
	@%p5 bra 	$L__BB2_13;
	ld.shared.f32 	%f37, [%r4+2048];
	ld.shared.f32 	%f38, [%r4+2016];
	add.f32 	%f55, %f37, %f38;
	bra.uni 	$L__BB2_14;
$L__BB2_13:
	ld.shared.f32 	%f55, [%r4+2048];
$L__BB2_14:
	st.shared.f32 	[%r4], %f55;
	bar.sync 	0;
	setp.lt.u32 	%p6, %r1, 16;
	@%p6 bra 	$L__BB2_16;
	ld.shared.f32 	%f39, [%r4];
	ld.shared.f32 	%f40, [%r4+-64];
	add.f32 	%f56, %f39, %f40;
	bra.uni 	$L__BB2_17;
$L__BB2_16:
	ld.shared.f32 	%f56, [%r4];
$L__BB2_17:
	st.shared.f32 	[%r4+2048], %f56;
	bar.sync 	0;
	setp.lt.u32 	%p7, %r1, 32;
	@%p7 bra 	$L__BB2_19;
	ld.shared.f32 	%f41, [%r4+2048];
	ld.shared.f32 	%f42, [%r4+1920];
	add.f32 	%f57, %f41, %f42;
	bra.uni 	$L__BB2_20;
$L__BB2_19:
	ld.shared.f32 	%f57, [%r4+2048];
$L__BB2_20:
	st.shared.f32 	[%r4], %f57;
	bar.sync 	0;
	setp.lt.u32 	%p8, %r1, 64;
	@%p8 bra 	$L__BB2_22;
	ld.shared.f32 	%f43, [%r4];
	ld.shared.f32 	%f44, [%r4+-256];
	add.f32 	%f58, %f43, %f44;
	bra.uni 	$L__BB2_23;
$L__BB2_22:
	ld.shared.f32 	%f58, [%r4];
$L__BB2_23:
	st.shared.f32 	[%r4+2048], %f58;
	bar.sync 	0;
	setp.lt.u32 	%p9, %r1, 128;
	@%p9 bra 	$L__BB2_25;
	ld.shared.f32 	%f45, [%r4+2048];
	ld.shared.f32 	%f46, [%r4+1536];
	add.f32 	%f59, %f45, %f46;
	bra.uni 	$L__BB2_26;
$L__BB2_25:
	ld.shared.f32 	%f59, [%r4+2048];
$L__BB2_26:
	st.shared.f32 	[%r4], %f59;
	bar.sync 	0;
	setp.lt.u32 	%p10, %r1, 256;
	@%p10 bra 	$L__BB2_28;
	ld.shared.f32 	%f47, [%r4];
	ld.shared.f32 	%f48, [%r4+-1024];
	add.f32 	%f60, %f47, %f48;
	bra.uni 	$L__BB2_29;
$L__BB2_28:
	ld.shared.f32 	%f60, [%r4];
$L__BB2_29:
	setp.ge.s32 	%p11, %r3, %r5;
	st.shared.f32 	[%r4+2048], %f60;
	bar.sync 	0;
	@%p11 bra 	$L__BB2_31;
	ld.shared.f32 	%f49, [%r4+2048];
	cvta.to.global.u64 	%rd7, %rd2;
	mul.wide.s32 	%rd8, %r3, 4;
	add.s64 	%rd9, %rd7, %rd8;
	st.global.f32 	[%rd9], %f49;
$L__BB2_31:
	setp.eq.s64 	%p12, %rd3, 0;
	setp.ne.s32 	%p13, %r1, 511;
	or.pred  	%p14, %p13, %p12;
	@%p14 bra 	$L__BB2_33;
	ld.shared.f32 	%f50, [_ZZ37kogge_stone_scan_double_buffer_kernelIfLi512EEvPKT_PS0_iS3_E4smem+4092];
	cvta.to.global.u64 	%rd10, %rd3;
	mul.wide.u32 	%rd11, %r2, 4;
	add.s64 	%rd12, %rd10, %rd11;
	st.global.f32 	[%rd12], %f50;
$L__BB2_33:
	ret;

}
	// .globl	_Z22brent_kung_scan_kernelIfLi512EEvPKT_PS0_iS3_
.visible .entry _Z22brent_kung_scan_kernelIfLi512EEvPKT_PS0_iS3_(
	.param .u64 .ptr .align 1 _Z22brent_kung_scan_kernelIfLi512EEvPKT_PS0_iS3__param_0,
	.param .u64 .ptr .align 1 _Z22brent_kung_scan_kernelIfLi512EEvPKT_PS0_iS3__param_1,
	.param .u32 _Z22brent_kung_scan_kernelIfLi512EEvPKT_PS0_iS3__param_2,
	.param .u64 .ptr .align 1 _Z22brent_kung_scan_kernelIfLi512EEvPKT_PS0_iS3__param_3
)
{
	.reg .pred 	%p<23>;
	.reg .b32 	%r<51>;
	.reg .b32 	%f<58>;
	.reg .b64 	%rd<13>;
	// demoted variable
	.shared .align 4 .b8 _ZZ22brent_kung_scan_kernelIfLi512EEvPKT_PS0_iS3_E4smem[2048];
	ld.param.u64 	%rd1, [_Z22brent_kung_scan_kernelIfLi512EEvPKT_PS0_iS3__param_0];
	ld.param.u64 	%rd2, [_Z22brent_kung_scan_kernelIfLi512EEvPKT_PS0_iS3__param_1];
	ld.param.u32 	%r7, [_Z22brent_kung_scan_kernelIfLi512EEvPKT_PS0_iS3__param_2];
	ld.param.u64 	%rd3, [_Z22brent_kung_scan_kernelIfLi512EEvPKT_PS0_iS3__param_3];
	mov.u32 	%r1, %tid.x;
	mov.u32 	%r8, %ntid.x;
	mov.u32 	%r2, %ctaid.x;
	mad.lo.s32 	%r3, %r8, %r2, %r1;
	setp.ge.s32 	%p1, %r3, %r7;
	mov.f32 	%f57, 0f00000000;
	@%p1 bra 	$L__BB3_2;
	cvta.to.global.u64 	%rd4, %rd1;
	mul.wide.s32 	%rd5, %r3, 4;
	add.s64 	%rd6, %rd4, %rd5;
	ld.global.f32 	%f57, [%rd6];
$L__BB3_2:
	shl.b32 	%r9, %r1, 2;
	mov.u32 	%r10, _ZZ22brent_kung_scan_kernelIfLi512EEvPKT_PS0_iS3_E4smem;
	add.s32 	%r4, %r10, %r9;
	st.shared.f32 	[%r4], %f57;
	bar.sync 	0;
	shl.b32 	%r11, %r1, 1;
	add.s32 	%r5, %r11, 2;
	setp.gt.u32 	%p2, %r1, 255;
	add.s32 	%r6, %r4, %r9;
	@%p2 bra 	$L__BB3_4;
	ld.shared.f32 	%f4, [%r6];
	ld.shared.f32 	%f5, [%r6+4];
	add.f32 	%f6, %f4, %f5;
	st.shared.f32 	[%r6+4], %f6;
$L__BB3_4:
	bar.sync 	0;
	setp.gt.u32 	%p3, %r1, 127;
	@%p3 bra 	$L__BB3_6;
	shl.b32 	%r12, %r5, 3;
	add.s32 	%r14, %r10, %r12;
	ld.shared.f32 	%f7, [%r14+-12];
	ld.shared.f32 	%f8, [%r14+-4];
	add.f32 	%f9, %f7, %f8;
	st.shared.f32 	[%r14+-4], %f9;
$L__BB3_6:
	bar.sync 	0;
	setp.gt.u32 	%p4, %r1, 63;
	@%p4 bra 	$L__BB3_8;
	shl.b32 	%r15, %r5, 4;
	add.s32 	%r17, %r10, %r15;
	ld.shared.f32 	%f10, [%r17+-20];
	ld.shared.f32 	%f11, [%r17+-4];
	add.f32 	%f12, %f10, %f11;
	st.shared.f32 	[%r17+-4], %f12;
$L__BB3_8:
	bar.sync 	0;
	setp.gt.u32 	%p5, %r1, 31;
	@%p5 bra 	$L__BB3_10;
	shl.b32 	%r18, %r5, 5;
	add.s32 	%r20, %r10, %r18;
	ld.shared.f32 	%f13, [%r20+-36];
	ld.shared.f32 	%f14, [%r20+-4];
	add.f32 	%f15, %f13, %f14;
	st.shared.f32 	[%r20+-4], %f15;
$L__BB3_10:
	bar.sync 	0;
	setp.gt.u32 	%p6, %r1, 15;
	@%p6 bra 	$L__BB3_12;
	shl.b32 	%r21, %r5, 6;
	add.s32 	%r23, %r10, %r21;
	ld.shared.f32 	%f16, [%r23+-68];
	ld.shared.f32 	%f17, [%r23+-4];
	add.f32 	%f18, %f16, %f17;
	st.shared.f32 	[%r23+-4], %f18;
$L__BB3_12:
	bar.sync 	0;
	setp.gt.u32 	%p7, %r1, 7;
	@%p7 bra 	$L__BB3_14;
	shl.b32 	%r24, %r5, 7;
	add.s32 	%r26, %r10, %r24;
	ld.shared.f32 	%f19, [%r26+-132];
	ld.shared.f32 	%f20, [%r26+-4];
	add.f32 	%f21, %f19, %f20;
	st.shared.f32 	[%r26+-4], %f21;
$L__BB3_14:
	bar.sync 	0;
	setp.gt.u32 	%p8, %r1, 3;
	@%p8 bra 	$L__BB3_16;
	shl.b32 	%r27, %r5, 8;
	add.s32 	%r29, %r10, %r27;
	ld.shared.f32 	%f22, [%r29+-260];
	ld.shared.f32 	%f23, [%r29+-4];
	add.f32 	%f24, %f22, %f23;
	st.shared.f32 	[%r29+-4], %f24;
$L__BB3_16:
	bar.sync 	0;
	setp.gt.u32 	%p9, %r1, 1;
	@%p9 bra 	$L__BB3_18;
	shl.b32 	%r30, %r5, 9;
	add.s32 	%r32, %r10, %r30;
	ld.shared.f32 	%f25, [%r32+-516];
	ld.shared.f32 	%f26, [%r32+-4];
	add.f32 	%f27, %f25, %f26;
	st.shared.f32 	[%r32+-4], %f27;
$L__BB3_18:
	bar.sync 	0;
	setp.ne.s32 	%p10, %r1, 0;
	@%p10 bra 	$L__BB3_20;
	ld.shared.f32 	%f28, [_ZZ22brent_kung_scan_kernelIfLi512EEvPKT_PS0_iS3_E4smem+1020];
	ld.shared.f32 	%f29, [_ZZ22brent_kung_scan_kernelIfLi512EEvPKT_PS0_iS3_E4smem+2044];
	add.f32 	%f30, %f28, %f29;
	st.shared.f32 	[_ZZ22brent_kung_scan_kernelIfLi512EEvPKT_PS0_iS3_E4smem+2044], %f30;
$L__BB3_20:
	setp.ne.s32 	%p11, %r1, 0;
	bar.sync 	0;
	@%p11 bra 	$L__BB3_22;
	ld.shared.f32 	%f31, [_ZZ22brent_kung_scan_kernelIfLi512EEvPKT_PS0_iS3_E4smem+1020];
	ld.shared.f32 	%f32, [_ZZ22brent_kung_scan_kernelIfLi512EEvPKT_PS0_iS3_E4smem+1532];
	add.f32 	%f33, %f31, %f32;
	st.shared.f32 	[_ZZ22brent_kung_scan_kernelIfLi512EEvPKT_PS0_iS3_E4smem+1532], %f33;
$L__BB3_22:
	bar.sync 	0;
	setp.gt.u32 	%p12, %r1, 2;
	@%p12 bra 	$L__BB3_24;
	shl.b32 	%r33, %r5, 8;
	add.s32 	%r35, %r10, %r33;
	ld.shared.f32 	%f34, [%r35+-4];
	ld.shared.f32 	%f35, [%r35+252];
	add.f32 	%f36, %f34, %f35;
	st.shared.f32 	[%r35+252], %f36;
$L__BB3_24:
	bar.sync 	0;
	setp.gt.u32 	%p13, %r1, 6;
	@%p13 bra 	$L__BB3_26;
	shl.b32 	%r36, %r5, 7;
	add.s32 	%r38, %r10, %r36;
	ld.shared.f32 	%f37, [%r38+-4];
	ld.shared.f32 	%f38, [%r38+124];
	add.f32 	%f39, %f37, %f38;
	st.shared.f32 	[%r38+124], %f39;
$L__BB3_26:
	bar.sync 	0;
	setp.gt.u32 	%p14, %r1, 14;
	@%p14 bra 	$L__BB3_28;
	shl.b32 	%r39, %r5, 6;
	add.s32 	%r41, %r10, %r39;
	ld.shared.f32 	%f40, [%r41+-4];
	ld.shared.f32 	%f41, [%r41+60];
	add.f32 	%f42, %f40, %f41;
	st.shared.f32 	[%r41+60], %f42;
$L__BB3_28:
	bar.sync 	0;
	setp.gt.u32 	%p15, %r1, 30;
	@%p15 bra 	$L__BB3_30;
	shl.b32 	%r42, %r5, 5;
	add.s32 	%r44, %r10, %r42;
	ld.shared.f32 	%f43, [%r44+-4];
	ld.shared.f32 	%f44, [%r44+28];
	add.f32 	%f45, %f43, %f44;
	st.shared.f32 	[%r44+28], %f45;
$L__BB3_30:
	bar.sync 	0;
	setp.gt.u32 	%p16, %r1, 62;
	@%p16 bra 	$L__BB3_32;
	shl.b32 	%r45, %r5, 4;
	add.s32 	%r47, %r10, %r45;
	ld.shared.f32 	%f46, [%r47+-4];
	ld.shared.f32 	%f47, [%r47+12];
	add.f32 	%f48, %f46, %f47;
	st.shared.f32 	[%r47+12], %f48;
$L__BB3_32:
	bar.sync 	0;
	setp.gt.u32 	%p17, %r1, 126;
	@%p17 bra 	$L__BB3_34;
	shl.b32 	%r48, %r5, 3;
	add.s32 	%r50, %r10, %r48;
	ld.shared.f32 	%f49, [%r50+-4];
	ld.shared.f32 	%f50, [%r50+4];
	add.f32 	%f51, %f49, %f50;
	st.shared.f32 	[%r50+4], %f51;
$L__BB3_34:
	bar.sync 	0;
	setp.gt.u32 	%p18, %r1, 254;
	@%p18 bra 	$L__BB3_36;
	ld.shared.f32 	%f52, [%r6+4];
	ld.shared.f32 	%f53, [%r6+8];
	add.f32 	%f54, %f52, %f53;
	st.shared.f32 	[%r6+8], %f54;
$L__BB3_36:
	setp.ge.s32 	%p19, %r3, %r7;
	bar.sync 	0;
	@%p19 bra 	$L__BB3_38;
	ld.shared.f32 	%f55, [%r4];
	cvta.to.global.u64 	%rd7, %rd2;
	mul.wide.s32 	%rd8, %r3, 4;
	add.s64 	%rd9, %rd7, %rd8;
	st.global.f32 	[%rd9], %f55;
$L__BB3_38:
	setp.eq.s64 	%p20, %rd3, 0;
	setp.ne.s32 	%p21, %r1, 511;
	or.pred  	%p22, %p21, %p20;
	@%p22 bra 	$L__BB3_40;
	ld.shared.f32 	%f56, [_ZZ22brent_kung_scan_kernelIfLi512EEvPKT_PS0_iS3_E4smem+2044];
	cvta.to.global.u64 	%rd10, %rd3;
	mul.wide.u32 	%rd11, %r2, 4;
	add.s64 	%rd12, %rd10, %rd11;
	st.global.f32 	[%rd12], %f56;
$L__BB3_40:
	ret;

}
	// .globl	_Z32brent_kung_scan_optimized_kernelIfLi512EEvPKT_PS0_iS3_
.visible .entry _Z32brent_kung_scan_optimized_kernelIfLi512EEvPKT_PS0_iS3_(
	.param .u64 .ptr .align 1 _Z32brent_kung_scan_optimized_kernelIfLi512EEvPKT_PS0_iS3__param_0,
	.param .u64 .ptr .align 1 _Z32brent_kung_scan_optimized_kernelIfLi512EEvPKT_PS0_iS3__param_1,
	.param .u32 _Z32brent_kung_scan_optimized_kernelIfLi512EEvPKT_PS0_iS3__param_2,
	.param .u64 .ptr .align 1 _Z32brent_kung_scan_optimized_kernelIfLi512EEvPKT_PS0_iS3__param_3
)
{
	.reg .pred 	%p<27>;
	.reg .b32 	%r<65>;
	.reg .b32 	%f<63>;
	.reg .b64 	%rd<17>;
	// demoted variable
	.shared .align 4 .b8 _ZZ32brent_kung_scan_optimized_kernelIfLi512EEvPKT_PS0_iS3_E4smem[4096];
	ld.param.u64 	%rd4, [_Z32brent_kung_scan_optimized_kernelIfLi512EEvPKT_PS0_iS3__param_0];
	ld.param.u64 	%rd5, [_Z32brent_kung_scan_optimized_kernelIfLi512EEvPKT_PS0_iS3__param_1];
	ld.param.u32 	%r10, [_Z32brent_kung_scan_optimized_kernelIfLi512EEvPKT_PS0_iS3__param_2];
	ld.param.u64 	%rd3, [_Z32brent_kung_scan_optimized_kernelIfLi512EEvPKT_PS0_iS3__param_3];
	cvta.to.global.u64 	%rd1, %rd5;
	cvta.to.global.u64 	%rd2, %rd4;
	mov.u32 	%r1, %tid.x;
	mov.u32 	%r2, %ntid.x;
	mov.u32 	%r3, %ctaid.x;
	mul.lo.s32 	%r11, %r3, %r2;
	shl.b32 	%r12, %r11, 1;
	add.s32 	%r4, %r12, %r1;
	setp.ge.s32 	%p1, %r4, %r10;
	shl.b32 	%r13, %r1, 2;
	mov.u32 	%r14, _ZZ32brent_kung_scan_optimized_kernelIfLi512EEvPKT_PS0_iS3_E4smem;
	add.s32 	%r5, %r14, %r13;
	@%p1 bra 	$L__BB4_2;
	mul.wide.s32 	%rd6, %r4, 4;
	add.s64 	%rd7, %rd2, %rd6;
	ld.global.f32 	%f1, [%rd7];
	st.shared.f32 	[%r5], %f1;
	bra.uni 	$L__BB4_3;
$L__BB4_2:
	mov.b32 	%r15, 0;
	st.shared.u32 	[%r5], %r15;
$L__BB4_3:
	add.s32 	%r6, %r4, %r2;
	setp.ge.u32 	%p2, %r6, %r10;
	shl.b32 	%r16, %r2, 2;
	add.s32 	%r7, %r5, %r16;
	@%p2 bra 	$L__BB4_5;
	mul.wide.u32 	%rd8, %r6, 4;
	add.s64 	%rd9, %rd2, %rd8;
	ld.global.f32 	%f2, [%rd9];
	st.shared.f32 	[%r7], %f2;
	bra.uni 	$L__BB4_6;
$L__BB4_5:
	mov.b32 	%r17, 0;
	st.shared.u32 	[%r7], %r17;
$L__BB4_6:
	bar.sync 	0;
	shl.b32 	%r18, %r1, 1;
	add.s32 	%r8, %r18, 2;
	setp.gt.u32 	%p3, %r1, 511;
	add.s32 	%r9, %r5, %r13;
	@%p3 bra 	$L__BB4_8;
	ld.shared.f32 	%f3, [%r9];
	ld.shared.f32 	%f4, [%r9+4];
	add.f32 	%f5, %f3, %f4;
	st.shared.f32 	[%r9+4], %f5;
$L__BB4_8:
	bar.sync 	0;
	setp.gt.u32 	%p4, %r1, 255;
	@%p4 bra 	$L__BB4_10;
	shl.b32 	%r20, %r8, 3;
	add.s32 	%r22, %r14, %r20;
	ld.shared.f32 	%f6, [%r22+-12];
	ld.shared.f32 	%f7, [%r22+-4];
	add.f32 	%f8, %f6, %f7;
	st.shared.f32 	[%r22+-4], %f8;
$L__BB4_10:
	bar.sync 	0;
	setp.gt.u32 	%p5, %r1, 127;
	@%p5 bra 	$L__BB4_12;
	shl.b32 	%r23, %r8, 4;
	add.s32 	%r25, %r14, %r23;
	ld.shared.f32 	%f9, [%r25+-20];
	ld.shared.f32 	%f10, [%r25+-4];
	add.f32 	%f11, %f9, %f10;
	st.shared.f32 	[%r25+-4], %f11;
$L__BB4_12:
	bar.sync 	0;
	setp.gt.u32 	%p6, %r1, 63;
	@%p6 bra 	$L__BB4_14;
	shl.b32 	%r26, %r8, 5;
	add.s32 	%r28, %r14, %r26;
	ld.shared.f32 	%f12, [%r28+-36];
	ld.shared.f32 	%f13, [%r28+-4];
	add.f32 	%f14, %f12, %f13;
	st.shared.f32 	[%r28+-4], %f14;
$L__BB4_14:
	bar.sync 	0;
	setp.gt.u32 	%p7, %r1, 31;
	@%p7 bra 	$L__BB4_16;
	shl.b32 	%r29, %r8, 6;
	add.s32 	%r31, %r14, %r29;
	ld.shared.f32 	%f15, [%r31+-68];
	ld.shared.f32 	%f16, [%r31+-4];
	add.f32 	%f17, %f15, %f16;
	st.shared.f32 	[%r31+-4], %f17;
$L__BB4_16:
	bar.sync 	0;
	setp.gt.u32 	%p8, %r1, 15;
	@%p8 bra 	$L__BB4_18;
	shl.b32 	%r32, %r8, 7;
	add.s32 	%r34, %r14, %r32;
	ld.shared.f32 	%f18, [%r34+-132];
	ld.shared.f32 	%f19, [%r34+-4];
	add.f32 	%f20, %f18, %f19;
	st.shared.f32 	[%r34+-4], %f20;
$L__BB4_18:
	bar.sync 	0;
	setp.gt.u32 	%p9, %r1, 7;
	@%p9 bra 	$L__BB4_20;
	shl.b32 	%r35, %r8, 8;
	add.s32 	%r37, %r14, %r35;
	ld.shared.f32 	%f21, [%r37+-260];
	ld.shared.f32 	%f22, [%r37+-4];
	add.f32 	%f23, %f21, %f22;
	st.shared.f32 	[%r37+-4], %f23;
$L__BB4_20:
	bar.sync 	0;
	setp.gt.u32 	%p10, %r1, 3;
	@%p10 bra 	$L__BB4_22;
	shl.b32 	%r38, %r8, 9;
	add.s32 	%r40, %r14, %r38;
	ld.shared.f32 	%f24, [%r40+-516];
	ld.shared.f32 	%f25, [%r40+-4];
	add.f32 	%f26, %f24, %f25;
	st.shared.f32 	[%r40+-4], %f26;
$L__BB4_22:
	bar.sync 	0;
	setp.gt.u32 	%p11, %r1, 1;
	@%p11 bra 	$L__BB4_24;
	shl.b32 	%r41, %r8, 10;
	add.s32 	%r43, %r14, %r41;
	ld.shared.f32 	%f27, [%r43+-1028];
	ld.shared.f32 	%f28, [%r43+-4];
	add.f32 	%f29, %f27, %f28;
	st.shared.f32 	[%r43+-4], %f29;
$L__BB4_24:
	bar.sync 	0;
	setp.ne.s32 	%p12, %r1, 0;
	@%p12 bra 	$L__BB4_26;
	ld.shared.f32 	%f30, [_ZZ32brent_kung_scan_optimized_kernelIfLi512EEvPKT_PS0_iS3_E4smem+2044];
	ld.shared.f32 	%f31, [_ZZ32brent_kung_scan_optimized_kernelIfLi512EEvPKT_PS0_iS3_E4smem+4092];
	add.f32 	%f32, %f30, %f31;
	st.shared.f32 	[_ZZ32brent_kung_scan_optimized_kernelIfLi512EEvPKT_PS0_iS3_E4smem+4092], %f32;
$L__BB4_26:
	setp.ne.s32 	%p13, %r1, 0;
	bar.sync 	0;
	@%p13 bra 	$L__BB4_28;
	ld.shared.f32 	%f33, [_ZZ32brent_kung_scan_optimized_kernelIfLi512EEvPKT_PS0_iS3_E4smem+2044];
	ld.shared.f32 	%f34, [_ZZ32brent_kung_scan_optimized_kernelIfLi512EEvPKT_PS0_iS3_E4smem+3068];
	add.f32 	%f35, %f33, %f34;
	st.shared.f32 	[_ZZ32brent_kung_scan_optimized_kernelIfLi512EEvPKT_PS0_iS3_E4smem+3068], %f35;
$L__BB4_28:
	bar.sync 	0;
	setp.gt.u32 	%p14, %r1, 2;
	@%p14 bra 	$L__BB4_30;
	shl.b32 	%r44, %r8, 9;
	add.s32 	%r46, %r14, %r44;
	ld.shared.f32 	%f36, [%r46+-4];
	ld.shared.f32 	%f37, [%r46+508];
	add.f32 	%f38, %f36, %f37;
	st.shared.f32 	[%r46+508], %f38;
$L__BB4_30:
	bar.sync 	0;
	setp.gt.u32 	%p15, %r1, 6;
	@%p15 bra 	$L__BB4_32;
	shl.b32 	%r47, %r8, 8;
	add.s32 	%r49, %r14, %r47;
	ld.shared.f32 	%f39, [%r49+-4];
	ld.shared.f32 	%f40, [%r49+252];
	add.f32 	%f41, %f39, %f40;
	st.shared.f32 	[%r49+252], %f41;
$L__BB4_32:
	bar.sync 	0;
	setp.gt.u32 	%p16, %r1, 14;
	@%p16 bra 	$L__BB4_34;
	shl.b32 	%r50, %r8, 7;
	add.s32 	%r52, %r14, %r50;
	ld.shared.f32 	%f42, [%r52+-4];
	ld.shared.f32 	%f43, [%r52+124];
	add.f32 	%f44, %f42, %f43;
	st.shared.f32 	[%r52+124], %f44;
$L__BB4_34:
	bar.sync 	0;
	setp.gt.u32 	%p17, %r1, 30;
	@%p17 bra 	$L__BB4_36;
	shl.b32 	%r53, %r8, 6;
	add.s32 	%r55, %r14, %r53;
	ld.shared.f32 	%f45, [%r55+-4];
	ld.shared.f32 	%f46, [%r55+60];
	add.f32 	%f47, %f45, %f46;
	st.shared.f32 	[%r55+60], %f47;
$L__BB4_36:
	bar.sync 	0;
	setp.gt.u32 	%p18, %r1, 62;
	@%p18 bra 	$L__BB4_38;
	shl.b32 	%r56, %r8, 5;
	add.s32 	%r58, %r14, %r56;
	ld.shared.f32 	%f48, [%r58+-4];
	ld.shared.f32 	%f49, [%r58+28];
	add.f32 	%f50, %f48, %f49;
	st.shared.f32 	[%r58+28], %f50;
$L__BB4_38:
	bar.sync 	0;
	setp.gt.u32 	%p19, %r1, 126;
	@%p19 bra 	$L__BB4_40;
	shl.b32 	%r59, %r8, 4;
	add.s32 	%r61, %r14, %r59;
	ld.shared.f32 	%f51, [%r61+-4];
	ld.shared.f32 	%f52, [%r61+12];
	add.f32 	%f53, %f51, %f52;
	st.shared.f32 	[%r61+12], %f53;
$L__BB4_40:
	bar.sync 	0;
	setp.gt.u32 	%p20, %r1, 254;
	@%p20 bra 	$L__BB4_42;
	shl.b32 	%r62, %r8, 3;
	add.s32 	%r64, %r14, %r62;
	ld.shared.f32 	%f54, [%r64+-4];
	ld.shared.f32 	%f55, [%r64+4];
	add.f32 	%f56, %f54, %f55;
	st.shared.f32 	[%r64+4], %f56;
$L__BB4_42:
	bar.sync 	0;
	setp.gt.u32 	%p21, %r1, 510;
	@%p21 bra 	$L__BB4_44;
	ld.shared.f32 	%f57, [%r9+4];
	ld.shared.f32 	%f58, [%r9+8];
	add.f32 	%f59, %f57, %f58;
	st.shared.f32 	[%r9+8], %f59;
$L__BB4_44:
	setp.ge.s32 	%p22, %r4, %r10;
	bar.sync 	0;
	@%p22 bra 	$L__BB4_46;
	ld.shared.f32 	%f60, [%r5];
	mul.wide.s32 	%rd10, %r4, 4;
	add.s64 	%rd11, %rd1, %rd10;
	st.global.f32 	[%rd11], %f60;
$L__BB4_46:
	setp.ge.u32 	%p23, %r6, %r10;
	@%p23 bra 	$L__BB4_48;
	ld.shared.f32 	%f61, [%r7];
	mul.wide.u32 	%rd12, %r6, 4;
	add.s64 	%rd13, %rd1, %rd12;
	st.global.f32 	[%rd13], %f61;
$L__BB4_48:
	setp.ne.s32 	%p24, %r1, 0;
	setp.eq.s64 	%p25, %rd3, 0;
	or.pred  	%p26, %p24, %p25;
	@%p26 bra 	$L__BB4_50;
	ld.shared.f32 	%f62, [_ZZ32brent_kung_scan_optimized_kernelIfLi512EEvPKT_PS0_iS3_E4smem+4092];
	cvta.to.global.u64 	%rd14, %rd3;
	mul.wide.u32 	%rd15, %r3, 4;
	add.s64 	%rd16, %rd14, %rd15;
	st.global.f32 	[%rd16], %f62;
$L__BB4_50:
	ret;

}
	// .globl	_Z25add_prefix_sum_for_blocksIfLi2EEvPT_PKS0_i
.visible .entry _Z25add_prefix_sum_for_blocksIfLi2EEvPT_PKS0_i(
	.param .u64 .ptr .align 1 _Z25add_prefix_sum_for_blocksIfLi2EEvPT_PKS0_i_param_0,
	.param .u64 .ptr .align 1 _Z25add_prefix_sum_for_blocksIfLi2EEvPT_PKS0_i_param_1,
	.param .u32 _Z25add_prefix_sum_for_blocksIfLi2EEvPT_PKS0_i_param_2
)
{
	.reg .pred 	%p<4>;
	.reg .b32 	%r<10>;
	.reg .b32 	%f<6>;
	.reg .b64 	%rd<11>;

	ld.param.u64 	%rd3, [_Z25add_prefix_sum_for_blocksIfLi2EEvPT_PKS0_i_param_0];
	ld.param.u64 	%rd2, [_Z25add_prefix_sum_for_blocksIfLi2EEvPT_PKS0_i_param_1];
	ld.param.u32 	%r5, [_Z25add_prefix_sum_for_blocksIfLi2EEvPT_PKS0_i_param_2];
	cvta.to.global.u64 	%rd1, %rd3;
	mov.u32 	%r1, %ctaid.x;
	setp.eq.s32 	%p1, %r1, 0;
	@%p1 bra 	$L__BB5_5;
	cvta.to.global.u64 	%rd4, %rd2;
	add.s32 	%r6, %r1, -1;
	mul.wide.u32 	%rd5, %r6, 4;
	add.s64 	%rd6, %rd4, %rd5;
	ld.global.f32 	%f1, [%rd6];
	mov.u32 	%r7, %tid.x;
	mov.u32 	%r2, %ntid.x;
	mul.lo.s32 	%r8, %r1, %r2;
	shl.b32 	%r9, %r8, 1;
	add.s32 	%r3, %r9, %r7;
	setp.ge.s32 	%p2, %r3, %r5;
	@%p2 bra 	$L__BB5_3;
	mul.wide.s32 	%rd7, %r3, 4;
	add.s64 	%rd8, %rd1, %rd7;
	ld.global.f32 	%f2, [%rd8];
	add.f32 	%f3, %f1, %f2;
	st.global.f32 	[%rd8], %f3;
$L__BB5_3:
	add.s32 	%r4, %r3, %r2;
	setp.ge.s32 	%p3, %r4, %r5;
	@%p3 bra 	$L__BB5_5;
	mul.wide.s32 	%rd9, %r4, 4;
	add.s64 	%rd10, %rd1, %rd9;
	ld.global.f32 	%f4, [%rd10];
	add.f32 	%f5, %f1, %f4;
	st.global.f32 	[%rd10], %f5;
$L__BB5_5:
	ret;

}


// ===== COMPILED SASS (sm_100) =====

	.target	sm_100

	.elftype	@"ET_EXEC"


//--------------------- .note.nv.tkinfo           --------------------------
	.section	.note.nv.tkinfo,"",@"SHT_NOTE"
	.sectionflags	@"SHF_NOTE_NV_TKINFO"
	.tkinfo
        /*0018*/ 	.word	0x00000002
        /*0030*/ 	.string	""
        /*0030*/ 	.string	"ptxas"
        /*0030*/ 	.string	"Cuda compilation tools, release 13.0, V13.0.88"
        /*0030*/ 	.string	"Build cuda_13.0.r13.0/compiler.36424714_0"
        /*0030*/ 	.string	"-arch sm_100 -m 64 "



//--------------------- .note.nv.cuinfo           --------------------------
	.section	.note.nv.cuinfo,"",@"SHT_NOTE"
	.sectionflags	@"SHF_NOTE_NV_CUINFO"
        /*0018*/ 	.short	0x0002
        /*001a*/ 	.short	0x0064
        /*001c*/ 	.short	0x0082
	.zero		2


//--------------------- .nv.info                  --------------------------
	.section	.nv.info,"",@"SHT_CUDA_INFO"
	.align	4


	//----- nvinfo : EIATTR_REGCOUNT
	.align		4
        /*0000*/ 	.byte	0x04, 0x2f
        /*0002*/ 	.short	(.L_1 - .L_0)
	.align		4
.L_0:
        /*0004*/ 	.word	index@(_Z23kogge_stone_scan_kernelIfLi512EEvPKT_PS0_iS3_)
        /*0008*/ 	.word	0x0000000c


	//----- nvinfo : EIATTR_FRAME_SIZE
	.align		4
.L_1:
        /*000c*/ 	.byte	0x04, 0x11
        /*000e*/ 	.short	(.L_3 - .L_2)
	.align		4
.L_2:
        /*0010*/ 	.word	index@(_Z23kogge_stone_scan_kernelIfLi512EEvPKT_PS0_iS3_)
        /*0014*/ 	.word	0x00000000


	//----- nvinfo : EIATTR_REGCOUNT
	.align		4
.L_3:
        /*0018*/ 	.byte	0x04, 0x2f
        /*001a*/ 	.short	(.L_5 - .L_4)
	.align		4
.L_4:
        /*001c*/ 	.word	index@(_Z25add_prefix_sum_for_blocksIfLi1EEvPT_PKS0_i)
        /*0020*/ 	.word	0x0000000c


	//----- nvinfo : EIATTR_FRAME_SIZE
	.align		4
.L_5:
        /*0024*/ 	.byte	0x04, 0x11
        /*0026*/ 	.short	(.L_7 - .L_6)
	.align		4
.L_6:
        /*0028*/ 	.word	index@(_Z25add_prefix_sum_for_blocksIfLi1EEvPT_PKS0_i)
        /*002c*/ 	.word	0x00000000


	//----- nvinfo : EIATTR_REGCOUNT
	.align		4
.L_7:
        /*0030*/ 	.byte	0x04, 0x2f
        /*0032*/ 	.short	(.L_9 - .L_8)
	.align		4
.L_8:
        /*0034*/ 	.word	index@(_Z37kogge_stone_scan_double_buffer_kernelIfLi512EEvPKT_PS0_iS3_)
        /*0038*/ 	.word	0x0000000e


	//----- nvinfo : EIATTR_FRAME_SIZE
	.align		4
.L_9:
        /*003c*/ 	.byte	0x04, 0x11
        /*003e*/ 	.short	(.L_11 - .L_10)
	.align		4
.L_10:
        /*0040*/ 	.word	index@(_Z37kogge_stone_scan_double_buffer_kernelIfLi512EEvPKT_PS0_iS3_)
        /*0044*/ 	.word	0x00000000


	//----- nvinfo : EIATTR_REGCOUNT
	.align		4
.L_11:
        /*0048*/ 	.byte	0x04, 0x2f
        /*004a*/ 	.short	(.L_13 - .L_12)
	.align		4
.L_12:
        /*004c*/ 	.word	index@(_Z22brent_kung_scan_kernelIfLi512EEvPKT_PS0_iS3_)
        /*0050*/ 	.word	0x00000010


	//----- nvinfo : EIATTR_FRAME_SIZE
	.align		4
.L_13:
        /*0054*/ 	.byte	0x04, 0x11
        /*0056*/ 	.short	(.L_15 - .L_14)
	.align		4
.L_14:
        /*0058*/ 	.word	index@(_Z22brent_kung_scan_kernelIfLi512EEvPKT_PS0_iS3_)
        /*005c*/ 	.word	0x00000000


	//----- nvinfo : EIATTR_REGCOUNT
	.align		4
.L_15:
        /*0060*/ 	.byte	0x04, 0x2f
        /*0062*/ 	.short	(.L_17 - .L_16)
	.align		4
.L_16:
        /*0064*/ 	.word	index@(_Z32brent_kung_scan_optimized_kernelIfLi512EEvPKT_PS0_iS3_)
        /*0068*/ 	.word	0x00000012


	//----- nvinfo : EIATTR_FRAME_SIZE
	.align		4
.L_17:
        /*006c*/ 	.byte	0x04, 0x11
        /*006e*/ 	.short	(.L_19 - .L_18)
	.align		4
.L_18:
        /*0070*/ 	.word	index@(_Z32brent_kung_scan_optimized_kernelIfLi512EEvPKT_PS0_iS3_)
        /*0074*/ 	.word	0x00000000


	//----- nvinfo : EIATTR_REGCOUNT
	.align		4
.L_19:
        /*0078*/ 	.byte	0x04, 0x2f
        /*007a*/ 	.short	(.L_21 - .L_20)
	.align		4
.L_20:
        /*007c*/ 	.word	index@(_Z25add_prefix_sum_for_blocksIfLi2EEvPT_PKS0_i)
        /*0080*/ 	.word	0x0000000c


	//----- nvinfo : EIATTR_FRAME_SIZE
	.align		4
.L_21:
        /*0084*/ 	.byte	0x04, 0x11
        /*0086*/ 	.short	(.L_23 - .L_22)
	.align		4
.L_22:
        /*0088*/ 	.word	index@(_Z25add_prefix_sum_for_blocksIfLi2EEvPT_PKS0_i)
        /*008c*/ 	.word	0x00000000


	//----- nvinfo : EIATTR_MIN_STACK_SIZE
	.align		4
.L_23:
        /*0090*/ 	.byte	0x04, 0x12
        /*0092*/ 	.short	(.L_25 - .L_24)
	.align		4
.L_24:
        /*0094*/ 	.word	index@(_Z25add_prefix_sum_for_blocksIfLi2EEvPT_PKS0_i)
        /*0098*/ 	.word	0x00000000


	//----- nvinfo : EIATTR_MIN_STACK_SIZE
	.align		4
.L_25:
        /*009c*/ 	.byte	0x04, 0x12
        /*009e*/ 	.short	(.L_27 - .L_26)
	.align		4
.L_26:
        /*00a0*/ 	.word	index@(_Z32brent_kung_scan_optimized_kernelIfLi512EEvPKT_PS0_iS3_)
        /*00a4*/ 	.word	0x00000000


	//----- nvinfo : EIATTR_MIN_STACK_SIZE
	.align		4
.L_27:
        /*00a8*/ 	.byte	0x04, 0x12
        /*00aa*/ 	.short	(.L_29 - .L_28)
	.align		4
.L_28:
        /*00ac*/ 	.word	index@(_Z22brent_kung_scan_kernelIfLi512EEvPKT_PS0_iS3_)
        /*00b0*/ 	.word	0x00000000


	//----- nvinfo : EIATTR_MIN_STACK_SIZE
	.align		4
.L_29:
        /*00b4*/ 	.byte	0x04, 0x12
        /*00b6*/ 	.short	(.L_31 - .L_30)
	.align		4
.L_30:
        /*00b8*/ 	.word	index@(_Z37kogge_stone_scan_double_buffer_kernelIfLi512EEvPKT_PS0_iS3_)
        /*00bc*/ 	.word	0x00000000


	//----- nvinfo : EIATTR_MIN_STACK_SIZE
	.align		4
.L_31:
        /*00c0*/ 	.byte	0x04, 0x12
        /*00c2*/ 	.short	(.L_33 - .L_32)
	.align		4
.L_32:
        /*00c4*/ 	.word	index@(_Z25add_prefix_sum_for_blocksIfLi1EEvPT_PKS0_i)
        /*00c8*/ 	.word	0x00000000


	//----- nvinfo : EIATTR_MIN_STACK_SIZE
	.align		4
.L_33:
        /*00cc*/ 	.byte	0x04, 0x12
        /*00ce*/ 	.short	(.L_35 - .L_34)
	.align		4
.L_34:
        /*00d0*/ 	.word	index@(_Z23kogge_stone_scan_kernelIfLi512EEvPKT_PS0_iS3_)
        /*00d4*/ 	.word	0x00000000
.L_35:


//--------------------- .nv.compat                --------------------------
	.section	.nv.compat,"",@"SHT_CUDA_COMPAT_INFO"
	.align	4
        /*0000*/ 	.byte	0x02, 0x09, 0x00, 0x00, 0x02, 0x02, 0x01, 0x00, 0x02, 0x05, 0x05, 0x00, 0x03, 0x07, 0x01, 0x01
        /*0010*/ 	.byte	0x02, 0x03, 0x00, 0x00, 0x02, 0x06, 0x01, 0x00, 0x04, 0x0b, 0x08, 0x00, 0x09, 0x00, 0x00, 0x00
        /*0020*/ 	.byte	0x00, 0x00, 0x00, 0x00


//--------------------- .nv.info._Z25add_prefix_sum_for_blocksIfLi2EEvPT_PKS0_i --------------------------
	.section	.nv.info._Z25add_prefix_sum_for_blocksIfLi2EEvPT_PKS0_i,"",@"SHT_CUDA_INFO"
	.sectionflags	@""
	.align	4


	//----- nvinfo : EIATTR_CUDA_API_VERSION
	.align		4
        /*0000*/ 	.byte	0x04, 0x37
        /*0002*/ 	.short	(.L_37 - .L_36)
.L_36:
        /*0004*/ 	.word	0x00000082


	//----- nvinfo : EIATTR_KPARAM_INFO
	.align		4
.L_37:
        /*0008*/ 	.byte	0x04, 0x17
        /*000a*/ 	.short	(.L_39 - .L_38)
.L_38:
        /*000c*/ 	.word	0x00000000
        /*0010*/ 	.short	0x0002
        /*0012*/ 	.short	0x0010
        /*0014*/ 	.byte	0x00, 0xf0, 0x11, 0x00


	//----- nvinfo : EIATTR_KPARAM_INFO
	.align		4
.L_39:
        /*0018*/ 	.byte	0x04, 0x17
        /*001a*/ 	.short	(.L_41 - .L_40)
.L_40:
        /*001c*/ 	.word	0x00000000
        /*0020*/ 	.short	0x0001
        /*0022*/ 	.short	0x0008
        /*0024*/ 	.byte	0x00, 0xf5, 0x21, 0x00


	//----- nvinfo : EIATTR_KPARAM_INFO
	.align		4
.L_41:
        /*0028*/ 	.byte	0x04, 0x17
        /*002a*/ 	.short	(.L_43 - .L_42)
.L_42:
        /*002c*/ 	.word	0x00000000
        /*0030*/ 	.short	0x0000
        /*0032*/ 	.short	0x0000
        /*0034*/ 	.byte	0x00, 0xf5, 0x21, 0x00


	//----- nvinfo : EIATTR_SPARSE_MMA_MASK
	.align		4
.L_43:
        /*0038*/ 	.byte	0x03, 0x50
        /*003a*/ 	.short	0x0000


	//----- nvinfo : EIATTR_MAXREG_COUNT
	.align		4
        /*003c*/ 	.byte	0x03, 0x1b
        /*003e*/ 	.short	0x00ff


	//----- nvinfo : EIATTR_MERCURY_ISA_VERSION
	.align		4
        /*0040*/ 	.byte	0x03, 0x5f
        /*0042*/ 	.short	0x0101


	//----- nvinfo : EIATTR_VRC_CTA_INIT_COUNT
	.align		4
        /*0044*/ 	.byte	0x02, 0x4a
	.zero		1
	.zero		1


	//----- nvinfo : EIATTR_EXIT_INSTR_OFFSETS
	.align		4
        /*0048*/ 	.byte	0x04, 0x1c
        /*004a*/ 	.short	(.L_45 - .L_44)


	//   ....[0]....
.L_44:
        /*004c*/ 	.word	0x00000030


	//   ....[1]....
        /*0050*/ 	.word	0x00000160


	//   ....[2]....
        /*0054*/ 	.word	0x000001c0


	//----- nvinfo : EIATTR_CBANK_PARAM_SIZE
	.align		4
.L_45:
        /*0058*/ 	.byte	0x03, 0x19
        /*005a*/ 	.short	0x0014


	//----- nvinfo : EIATTR_PARAM_CBANK
	.align		4
        /*005c*/ 	.byte	0x04, 0x0a
        /*005e*/ 	.short	(.L_47 - .L_46)
	.align		4
.L_46:
        /*0060*/ 	.word	index@(.nv.constant0._Z25add_prefix_sum_for_blocksIfLi2EEvPT_PKS0_i)
        /*0064*/ 	.short	0x0380
        /*0066*/ 	.short	0x0014


	//----- nvinfo : EIATTR_SW_WAR
	.align		4
.L_47:
        /*0068*/ 	.byte	0x04, 0x36
        /*006a*/ 	.short	(.L_49 - .L_48)
.L_48:
        /*006c*/ 	.word	0x00000008
.L_49:


//--------------------- .nv.info._Z32brent_kung_scan_optimized_kernelIfLi512EEvPKT_PS0_iS3_ --------------------------
	.section	.nv.info._Z32brent_kung_scan_optimized_kernelIfLi512EEvPKT_PS0_iS3_,"",@"SHT_CUDA_INFO"
	.sectionflags	@""
	.align	4


	//----- nvinfo : EIATTR_CUDA_API_VERSION
	.align		4
        /*0000*/ 	.byte	0x04, 0x37
        /*0002*/ 	.short	(.L_51 - .L_50)
.L_50:
        /*0004*/ 	.word	0x00000082


	//----- nvinfo : EIATTR_KPARAM_INFO
	.align		4
.L_51:
        /*0008*/ 	.byte	0x04, 0x17
        /*000a*/ 	.short	(.L_53 - .L_52)
.L_52:
        /*000c*/ 	.word	0x00000000
        /*0010*/ 	.short	0x0003
        /*0012*/ 	.short	0x0018
        /*0014*/ 	.byte	0x00, 0xf5, 0x21, 0x00


	//----- nvinfo : EIATTR_KPARAM_INFO
	.align		4
.L_53:
        /*0018*/ 	.byte	0x04, 0x17
        /*001a*/ 	.short	(.L_55 - .L_54)
.L_54:
        /*001c*/ 	.word	0x00000000
        /*0020*/ 	.short	0x0002
        /*0022*/ 	.short	0x0010
        /*0024*/ 	.byte	0x00, 0xf0, 0x11, 0x00


	//----- nvinfo : EIATTR_KPARAM_INFO
	.align		4
.L_55:
        /*0028*/ 	.byte	0x04, 0x17
        /*002a*/ 	.short	(.L_57 - .L_56)
.L_56:
        /*002c*/ 	.word	0x00000000
        /*0030*/ 	.short	0x0001
        /*0032*/ 	.short	0x0008
        /*0034*/ 	.byte	0x00, 0xf5, 0x21, 0x00


	//----- nvinfo : EIATTR_KPARAM_INFO
	.align		4
.L_57:
        /*0038*/ 	.byte	0x04, 0x17
        /*003a*/ 	.short	(.L_59 - .L_58)
.L_58:
        /*003c*/ 	.word	0x00000000
        /*0040*/ 	.short	0x0000
        /*0042*/ 	.short	0x0000
        /*0044*/ 	.byte	0x00, 0xf5, 0x21, 0x00


	//----- nvinfo : EIATTR_SPARSE_MMA_MASK
	.align		4
.L_59:
        /*0048*/ 	.byte	0x03, 0x50
        /*004a*/ 	.short	0x0000


	//----- nvinfo : EIATTR_MAXREG_COUNT
	.align		4
        /*004c*/ 	.byte	0x03, 0x1b
        /*004e*/ 	.short	0x00ff


	//----- nvinfo : EIATTR_NUM_BARRIERS
	.align		4
        /*0050*/ 	.byte	0x02, 0x4c
        /*0052*/ 	.byte	0x01
	.zero		1


	//----- nvinfo : EIATTR_MERCURY_ISA_VERSION
	.align		4
        /*0054*/ 	.byte	0x03, 0x5f
        /*0056*/ 	.short	0x0101


	//----- nvinfo : EIATTR_VRC_CTA_INIT_COUNT
	.align		4
        /*0058*/ 	.byte	0x02, 0x4a
	.zero		1
	.zero		1


	//----- nvinfo : EIATTR_EXIT_INSTR_OFFSETS
	.align		4
        /*005c*/ 	.byte	0x04, 0x1c
        /*005e*/ 	.short	(.L_61 - .L_60)


	//   ....[0]....
.L_60:
        /*0060*/ 	.word	0x00000a80


	//   ....[1]....
        /*0064*/ 	.word	0x00000ad0


	//----- nvinfo : EIATTR_CBANK_PARAM_SIZE
	.align		4
.L_61:
        /*0068*/ 	.byte	0x03, 0x19
        /*006a*/ 	.short	0x0020


	//----- nvinfo : EIATTR_PARAM_CBANK
	.align		4
        /*006c*/ 	.byte	0x04, 0x0a
        /*006e*/ 	.short	(.L_63 - .L_62)
	.align		4
.L_62:
        /*0070*/ 	.word	index@(.nv.constant0._Z32brent_kung_scan_optimized_kernelIfLi512EEvPKT_PS0_iS3_)
        /*0074*/ 	.short	0x0380
        /*0076*/ 	.short	0x0020


	//----- nvinfo : EIATTR_SW_WAR
	.align		4
.L_63:
        /*0078*/ 	.byte	0x04, 0x36
        /*007a*/ 	.short	(.L_65 - .L_64)
.L_64:
        /*007c*/ 	.word	0x00000008
.L_65:


//--------------------- .nv.info._Z22brent_kung_scan_kernelIfLi512EEvPKT_PS0_iS3_ --------------------------
	.section	.nv.info._Z22brent_kung_scan_kernelIfLi512EEvPKT_PS0_iS3_,"",@"SHT_CUDA_INFO"
	.sectionflags	@""
	.align	4


	//----- nvinfo : EIATTR_CUDA_API_VERSION
	.align		4
        /*0000*/ 	.byte	0x04, 0x37
        /*0002*/ 	.short	(.L_67 - .L_66)
.L_66:
        /*0004*/ 	.word	0x00000082


	//----- nvinfo : EIATTR_KPARAM_INFO
	.align		4
.L_67:
        /*0008*/ 	.byte	0x04, 0x17
        /*000a*/ 	.short	(.L_69 - .L_68)
.L_68:
        /*000c*/ 	.word	0x00000000
        /*0010*/ 	.short	0x0003
        /*0012*/ 	.short	0x0018
        /*0014*/ 	.byte	0x00, 0xf5, 0x21, 0x00


	//----- nvinfo : EIATTR_KPARAM_INFO
	.align		4
.L_69:
        /*0018*/ 	.byte	0x04, 0x17
        /*001a*/ 	.short	(.L_71 - .L_70)
.L_70:
        /*001c*/ 	.word	0x00000000
        /*0020*/ 	.short	0x0002
        /*0022*/ 	.short	0x0010
        /*0024*/ 	.byte	0x00, 0xf0, 0x11, 0x00


	//----- nvinfo : EIATTR_KPARAM_INFO
	.align		4
.L_71:
        /*0028*/ 	.byte	0x04, 0x17
        /*002a*/ 	.short	(.L_73 - .L_72)
.L_72:
        /*002c*/ 	.word	0x00000000
        /*0030*/ 	.short	0x0001
        /*0032*/ 	.short	0x0008
        /*0034*/ 	.byte	0x00, 0xf5, 0x21, 0x00


	//----- nvinfo : EIATTR_KPARAM_INFO
	.align		4
.L_73:
        /*0038*/ 	.byte	0x04, 0x17
        /*003a*/ 	.short	(.L_75 - .L_74)
.L_74:
        /*003c*/ 	.word	0x00000000
        /*0040*/ 	.short	0x0000
        /*0042*/ 	.short	0x0000
        /*0044*/ 	.byte	0x00, 0xf5, 0x21, 0x00


	//----- nvinfo : EIATTR_SPARSE_MMA_MASK
	.align		4
.L_75:
        /*0048*/ 	.byte	0x03, 0x50
        /*004a*/ 	.short	0x0000


	//----- nvinfo : EIATTR_MAXREG_COUNT
	.align		4
        /*004c*/ 	.byte	0x03, 0x1b
        /*004e*/ 	.short	0x00ff


	//----- nvinfo : EIATTR_NUM_BARRIERS
	.align		4
        /*0050*/ 	.byte	0x02, 0x4c
        /*0052*/ 	.byte	0x01
	.zero		1


	//----- nvinfo : EIATTR_MERCURY_ISA_VERSION
	.align		4
        /*0054*/ 	.byte	0x03, 0x5f
        /*0056*/ 	.short	0x0101


	//----- nvinfo : EIATTR_VRC_CTA_INIT_COUNT
	.align		4
        /*0058*/ 	.byte	0x02, 0x4a
	.zero		1
	.zero		1


	//----- nvinfo : EIATTR_EXIT_INSTR_OFFSETS
	.align		4
        /*005c*/ 	.byte	0x04, 0x1c
        /*005e*/ 	.short	(.L_77 - .L_76)


	//   ....[0]....
.L_76:
        /*0060*/ 	.word	0x000008d0


	//   ....[1]....
        /*0064*/ 	.word	0x00000920


	//----- nvinfo : EIATTR_CBANK_PARAM_SIZE
	.align		4
.L_77:
        /*0068*/ 	.byte	0x03, 0x19
        /*006a*/ 	.short	0x0020


	//----- nvinfo : EIATTR_PARAM_CBANK
	.align		4
        /*006c*/ 	.byte	0x04, 0x0a
        /*006e*/ 	.short	(.L_79 - .L_78)
	.align		4
.L_78:
        /*0070*/ 	.word	index@(.nv.constant0._Z22brent_kung_scan_kernelIfLi512EEvPKT_PS0_iS3_)
        /*0074*/ 	.short	0x0380
        /*0076*/ 	.short	0x0020


	//----- nvinfo : EIATTR_SW_WAR
	.align		4
.L_79:
        /*0078*/ 	.byte	0x04, 0x36
        /*007a*/ 	.short	(.L_81 - .L_80)
.L_80:
        /*007c*/ 	.word	0x00000008
.L_81:


//--------------------- .nv.info._Z37kogge_stone_scan_double_buffer_kernelIfLi512EEvPKT_PS0_iS3_ --------------------------
	.section	.nv.info._Z37kogge_stone_scan_double_buffer_kernelIfLi512EEvPKT_PS0_iS3_,"",@"SHT_CUDA_INFO"
	.sectionflags	@""
	.align	4


	//----- nvinfo : EIATTR_CUDA_API_VERSION
	.align		4
        /*0000*/ 	.byte	0x04, 0x37
        /*0002*/ 	.short	(.L_83 - .L_82)
.L_82:
        /*0004*/ 	.word	0x00000082


	//----- nvinfo : EIATTR_KPARAM_INFO
	.align		4
.L_83:
        /*0008*/ 	.byte	0x04, 0x17
        /*000a*/ 	.short	(.L_85 - .L_84)
.L_84:
        /*000c*/ 	.word	0x00000000
        /*0010*/ 	.short	0x0003
        /*0012*/ 	.short	0x0018
        /*0014*/ 	.byte	0x00, 0xf5, 0x21, 0x00


	//----- nvinfo : EIATTR_KPARAM_INFO
	.align		4
.L_85:
        /*0018*/ 	.byte	0x04, 0x17
        /*001a*/ 	.short	(.L_87 - .L_86)
.L_86:
        /*001c*/ 	.word	0x00000000
        /*0020*/ 	.short	0x0002
        /*0022*/ 	.short	0x0010
        /*0024*/ 	.byte	0x00, 0xf0, 0x11, 0x00


	//----- nvinfo : EIATTR_KPARAM_INFO
	.align		4
.L_87:
        /*0028*/ 	.byte	0x04, 0x17
        /*002a*/ 	.short	(.L_89 - .L_88)
.L_88:
        /*002c*/ 	.word	0x00000000
        /*0030*/ 	.short	0x0001
        /*0032*/ 	.short	0x0008
        /*0034*/ 	.byte	0x00, 0xf5, 0x21, 0x00


	//----- nvinfo : EIATTR_KPARAM_INFO
	.align		4
.L_89:
        /*0038*/ 	.byte	0x04, 0x17
        /*003a*/ 	.short	(.L_91 - .L_90)
.L_90:
        /*003c*/ 	.word	0x00000000
        /*0040*/ 	.short	0x0000
        /*0042*/ 	.short	0x0000
        /*0044*/ 	.byte	0x00, 0xf5, 0x21, 0x00


	//----- nvinfo : EIATTR_SPARSE_MMA_MASK
	.align		4
.L_91:
        /*0048*/ 	.byte	0x03, 0x50
        /*004a*/ 	.short	0x0000


	//----- nvinfo : EIATTR_MAXREG_COUNT
	.align		4
        /*004c*/ 	.byte	0x03, 0x1b
        /*004e*/ 	.short	0x00ff


	//----- nvinfo : EIATTR_NUM_BARRIERS
	.align		4
        /*0050*/ 	.byte	0x02, 0x4c
        /*0052*/ 	.byte	0x01
	.zero		1


	//----- nvinfo : EIATTR_MERCURY_ISA_VERSION
	.align		4
        /*0054*/ 	.byte	0x03, 0x5f
        /*0056*/ 	.short	0x0101


	//----- nvinfo : EIATTR_VRC_CTA_INIT_COUNT
	.align		4
        /*0058*/ 	.byte	0x02, 0x4a
	.zero		1
	.zero		1


	//----- nvinfo : EIATTR_EXIT_INSTR_OFFSETS
	.align		4
        /*005c*/ 	.byte	0x04, 0x1c
        /*005e*/ 	.short	(.L_93 - .L_92)


	//   ....[0]....
.L_92:
        /*0060*/ 	.word	0x00000590


	//   ....[1]....
        /*0064*/ 	.word	0x000005e0


	//----- nvinfo : EIATTR_CBANK_PARAM_SIZE
	.align		4
.L_93:
        /*0068*/ 	.byte	0x03, 0x19
        /*006a*/ 	.short	0x0020


	//----- nvinfo : EIATTR_PARAM_CBANK
	.align		4
        /*006c*/ 	.byte	0x04, 0x0a
        /*006e*/ 	.short	(.L_95 - .L_94)
	.align		4
.L_94:
        /*0070*/ 	.word	index@(.nv.constant0._Z37kogge_stone_scan_double_buffer_kernelIfLi512EEvPKT_PS0_iS3_)
        /*0074*/ 	.short	0x0380
        /*0076*/ 	.short	0x0020


	//----- nvinfo : EIATTR_SW_WAR
	.align		4
.L_95:
        /*0078*/ 	.byte	0x04, 0x36
        /*007a*/ 	.short	(.L_97 - .L_96)
.L_96:
        /*007c*/ 	.word	0x00000008
.L_97:


//--------------------- .nv.info._Z25add_prefix_sum_for_blocksIfLi1EEvPT_PKS0_i --------------------------
	.section	.nv.info._Z25add_prefix_sum_for_blocksIfLi1EEvPT_PKS0_i,"",@"SHT_CUDA_INFO"
	.sectionflags	@""
	.align	4


	//----- nvinfo : EIATTR_CUDA_API_VERSION
	.align		4
        /*0000*/ 	.byte	0x04, 0x37
        /*0002*/ 	.short	(.L_99 - .L_98)
.L_98:
        /*0004*/ 	.word	0x00000082


	//----- nvinfo : EIATTR_KPARAM_INFO
	.align		4
.L_99:
        /*0008*/ 	.byte	0x04, 0x17
        /*000a*/ 	.short	(.L_101 - .L_100)
.L_100:
        /*000c*/ 	.word	0x00000000
        /*0010*/ 	.short	0x0002
        /*0012*/ 	.short	0x0010
        /*0014*/ 	.byte	0x00, 0xf0, 0x11, 0x00


	//----- nvinfo : EIATTR_KPARAM_INFO
	.align		4
.L_101:
        /*0018*/ 	.byte	0x04, 0x17
        /*001a*/ 	.short	(.L_103 - .L_102)
.L_102:
        /*001c*/ 	.word	0x00000000
        /*0020*/ 	.short	0x0001
        /*0022*/ 	.short	0x0008
        /*0024*/ 	.byte	0x00, 0xf5, 0x21, 0x00


	//----- nvinfo : EIATTR_KPARAM_INFO
	.align		4
.L_103:
        /*0028*/ 	.byte	0x04, 0x17
        /*002a*/ 	.short	(.L_105 - .L_104)
.L_104:
        /*002c*/ 	.word	0x00000000
        /*0030*/ 	.short	0x0000
        /*0032*/ 	.short	0x0000
        /*0034*/ 	.byte	0x00, 0xf5, 0x21, 0x00


	//----- nvinfo : EIATTR_SPARSE_MMA_MASK
	.align		4
.L_105:
        /*0038*/ 	.byte	0x03, 0x50
        /*003a*/ 	.short	0x0000


	//----- nvinfo : EIATTR_MAXREG_COUNT
	.align		4
        /*003c*/ 	.byte	0x03, 0x1b
        /*003e*/ 	.short	0x00ff


	//----- nvinfo : EIATTR_MERCURY_ISA_VERSION
	.align		4
        /*0040*/ 	.byte	0x03, 0x5f
        /*0042*/ 	.short	0x0101


	//----- nvinfo : EIATTR_VRC_CTA_INIT_COUNT
	.align		4
        /*0044*/ 	.byte	0x02, 0x4a
	.zero		1
	.zero		1


	//----- nvinfo : EIATTR_EXIT_INSTR_OFFSETS
	.align		4
        /*0048*/ 	.byte	0x04, 0x1c
        /*004a*/ 	.short	(.L_107 - .L_106)


	//   ....[0]....
.L_106:
        /*004c*/ 	.word	0x00000030


	//   ....[1]....
        /*0050*/ 	.word	0x000000a0


	//   ....[2]....
        /*0054*/ 	.word	0x00000140


	//----- nvinfo : EIATTR_CBANK_PARAM_SIZE
	.align		4
.L_107:
        /*0058*/ 	.byte	0x03, 0x19
        /*005a*/ 	.short	0x0014


	//----- nvinfo : EIATTR_PARAM_CBANK
	.align		4
        /*005c*/ 	.byte	0x04, 0x0a
        /*005e*/ 	.short	(.L_109 - .L_108)
	.align		4
.L_108:
        /*0060*/ 	.word	index@(.nv.constant0._Z25add_prefix_sum_for_blocksIfLi1EEvPT_PKS0_i)
        /*0064*/ 	.short	0x0380
        /*0066*/ 	.short	0x0014


	//----- nvinfo : EIATTR_SW_WAR
	.align		4
.L_109:
        /*0068*/ 	.byte	0x04, 0x36
        /*006a*/ 	.short	(.L_111 - .L_110)
.L_110:
        /*006c*/ 	.word	0x00000008
.L_111:


//--------------------- .nv.info._Z23kogge_stone_scan_kernelIfLi512EEvPKT_PS0_iS3_ --------------------------
	.section	.nv.info._Z23kogge_stone_scan_kernelIfLi512EEvPKT_PS0_iS3_,"",@"SHT_CUDA_INFO"
	.sectionflags	@""
	.align	4


	//----- nvinfo : EIATTR_CUDA_API_VERSION
	.align		4
        /*0000*/ 	.byte	0x04, 0x37
        /*0002*/ 	.short	(.L_113 - .L_112)
.L_112:
        /*0004*/ 	.word	0x00000082


	//----- nvinfo : EIATTR_KPARAM_INFO
	.align		4
.L_113:
        /*0008*/ 	.byte	0x04, 0x17
        /*000a*/ 	.short	(.L_115 - .L_114)
.L_114:
        /*000c*/ 	.word	0x00000000
        /*0010*/ 	.short	0x0003
        /*0012*/ 	.short	0x0018
        /*0014*/ 	.byte	0x00, 0xf5, 0x21, 0x00


	//----- nvinfo : EIATTR_KPARAM_INFO
	.align		4
.L_115:
        /*0018*/ 	.byte	0x04, 0x17
        /*001a*/ 	.short	(.L_117 - .L_116)
.L_116:
        /*001c*/ 	.word	0x00000000
        /*0020*/ 	.short	0x0002
        /*0022*/ 	.short	0x0010
        /*0024*/ 	.byte	0x00, 0xf0, 0x11, 0x00


	//----- nvinfo : EIATTR_KPARAM_INFO
	.align		4
.L_117:
        /*0028*/ 	.byte	0x04, 0x17
        /*002a*/ 	.short	(.L_119 - .L_118)
.L_118:
        /*002c*/ 	.word	0x00000000
        /*0030*/ 	.short	0x0001
        /*0032*/ 	.short	0x0008
        /*0034*/ 	.byte	0x00, 0xf5, 0x21, 0x00


	//----- nvinfo : EIATTR_KPARAM_INFO
	.align		4
.L_119:
        /*0038*/ 	.byte	0x04, 0x17
        /*003a*/ 	.short	(.L_121 - .L_120)
.L_120:
        /*003c*/ 	.word	0x00000000
        /*0040*/ 	.short	0x0000
        /*0042*/ 	.short	0x0000
        /*0044*/ 	.byte	0x00, 0xf5, 0x21, 0x00


	//----- nvinfo : EIATTR_SPARSE_MMA_MASK
	.align		4
.L_121:
        /*0048*/ 	.byte	0x03, 0x50
        /*004a*/ 	.short	0x0000


	//----- nvinfo : EIATTR_MAXREG_COUNT
	.align		4
        /*004c*/ 	.byte	0x03, 0x1b
        /*004e*/ 	.short	0x00ff


	//----- nvinfo : EIATTR_NUM_BARRIERS
	.align		4
        /*0050*/ 	.byte	0x02, 0x4c
        /*0052*/ 	.byte	0x01
	.zero		1


	//----- nvinfo : EIATTR_MERCURY_ISA_VERSION
	.align		4
        /*0054*/ 	.byte	0x03, 0x5f
        /*0056*/ 	.short	0x0101


	//----- nvinfo : EIATTR_VRC_CTA_INIT_COUNT
	.align		4
        /*0058*/ 	.byte	0x02, 0x4a
	.zero		1
	.zero		1


	//----- nvinfo : EIATTR_EXIT_INSTR_OFFSETS
	.align		4
        /*005c*/ 	.byte	0x04, 0x1c
        /*005e*/ 	.short	(.L_123 - .L_122)


	//   ....[0]....
.L_122:
        /*0060*/ 	.word	0x00000620


	//   ....[1]....
        /*0064*/ 	.word	0x00000670


	//----- nvinfo : EIATTR_CBANK_PARAM_SIZE
	.align		4
.L_123:
        /*0068*/ 	.byte	0x03, 0x19
        /*006a*/ 	.short	0x0020


	//----- nvinfo : EIATTR_PARAM_CBANK
	.align		4
        /*006c*/ 	.byte	0x04, 0x0a
        /*006e*/ 	.short	(.L_125 - .L_124)
	.align		4
.L_124:
        /*0070*/ 	.word	index@(.nv.constant0._Z23kogge_stone_scan_kernelIfLi512EEvPKT_PS0_iS3_)
        /*0074*/ 	.short	0x0380
        /*0076*/ 	.short	0x0020


	//----- nvinfo : EIATTR_SW_WAR
	.align		4
.L_125:
        /*0078*/ 	.byte	0x04, 0x36
        /*007a*/ 	.short	(.L_127 - .L_126)
.L_126:
        /*007c*/ 	.word	0x00000008
.L_127:


//--------------------- .nv.callgraph             --------------------------
	.section	.nv.callgraph,"",@"SHT_CUDA_CALLGRAPH"
	.align	4
	.sectionentsize	8
	.align		4
        /*0000*/ 	.word	0x00000000
	.align		4
        /*0004*/ 	.word	0xffffffff
	.align		4
        /*0008*/ 	.word	0x00000000
	.align		4
        /*000c*/ 	.word	0xfffffffe
	.align		4
        /*0010*/ 	.word	0x00000000
	.align		4
        /*0014*/ 	.word	0xfffffffd
	.align		4
        /*0018*/ 	.word	0x00000000
	.align		4
        /*001c*/ 	.word	0xfffffffc


//--------------------- .text._Z25add_prefix_sum_for_blocksIfLi2EEvPT_PKS0_i --------------------------
	.section	.text._Z25add_prefix_sum_for_blocksIfLi2EEvPT_PKS0_i,"ax",@progbits
	.align	128
        .global         _Z25add_prefix_sum_for_blocksIfLi2EEvPT_PKS0_i
        .type           _Z25add_prefix_sum_for_blocksIfLi2EEvPT_PKS0_i,@function
        .size           _Z25add_prefix_sum_for_blocksIfLi2EEvPT_PKS0_i,(.L_x_6 - _Z25add_prefix_sum_for_blocksIfLi2EEvPT_PKS0_i)
        .other          _Z25add_prefix_sum_for_blocksIfLi2EEvPT_PKS0_i,@"STO_CUDA_ENTRY STV_DEFAULT"
_Z25add_prefix_sum_for_blocksIfLi2EEvPT_PKS0_i:
.text._Z25add_prefix_sum_for_blocksIfLi2EEvPT_PKS0_i:
[----:B------:R-:W-:Y:S01]  /*0000*/  LDC R1, c[0x0][0x37c] ;  /* 0x0000df00ff017b82 */ /* 0x000fe20000000800 */
[----:B------:R-:W0:Y:S02]  /*0010*/  S2R R7, SR_CTAID.X ;  /* 0x0000000000077919 */ /* 0x000e240000002500 */
[----:B0-----:R-:W-:-:S13]  /*0020*/  ISETP.NE.AND P0, PT, R7, RZ, PT ;  /* 0x000000ff0700720c */ /* 0x001fda0003f05270 */
[----:B------:R-:W-:Y:S05]  /*0030*/  @!P0 EXIT ;  /* 0x000000000000894d */ /* 0x000fea0003800000 */
[----:B------:R-:W0:Y:S01]  /*0040*/  S2R R9, SR_TID.X ;  /* 0x0000000000097919 */ /* 0x000e220000002100 */
[----:B------:R-:W1:Y:S01]  /*0050*/  LDCU UR6, c[0x0][0x360] ;  /* 0x00006c00ff0677ac */ /* 0x000e620008000800 */
[----:B------:R-:W2:Y:S01]  /*0060*/  LDC.64 R2, c[0x0][0x388] ;  /* 0x0000e200ff027b82 */ /* 0x000ea20000000a00 */
[----:B------:R-:W3:Y:S01]  /*0070*/  LDCU UR7, c[0x0][0x390] ;  /* 0x00007200ff0777ac */ /* 0x000ee20008000800 */
[----:B------:R-:W4:Y:S01]  /*0080*/  LDCU.64 UR4, c[0x0][0x358] ;  /* 0x00006b00ff0477ac */ /* 0x000f220008000a00 */
[C---:B-1----:R-:W-:Y:S01]  /*0090*/  IMAD R0, R7.reuse, UR6, RZ ;  /* 0x0000000607007c24 */ /* 0x042fe2000f8e02ff */
[----:B------:R-:W-:-:S05]  /*00a0*/  IADD3 R7, PT, PT, R7, -0x1, RZ ;  /* 0xffffffff07077810 */ /* 0x000fca0007ffe0ff */
[----:B--2---:R-:W-:Y:S01]  /*00b0*/  IMAD.WIDE.U32 R2, R7, 0x4, R2 ;  /* 0x0000000407027825 */ /* 0x004fe200078e0002 */
[----:B0-----:R-:W-:-:S04]  /*00c0*/  LEA R9, R0, R9, 0x1 ;  /* 0x0000000900097211 */ /* 0x001fc800078e08ff */
[----:B----4-:R-:W2:Y:S01]  /*00d0*/  LDG.E R0, desc[UR4][R2.64] ;  /* 0x0000000402007981 */ /* 0x010ea2000c1e1900 */
[----:B---3--:R-:W-:-:S13]  /*00e0*/  ISETP.GE.AND P0, PT, R9, UR7, PT ;  /* 0x0000000709007c0c */ /* 0x008fda000bf06270 */
[----:B------:R-:W0:Y:S02]  /*00f0*/  @!P0 LDC.64 R4, c[0x0][0x380] ;  /* 0x0000e000ff048b82 */ /* 0x000e240000000a00 */
[----:B0-----:R-:W-:-:S05]  /*0100*/  @!P0 IMAD.WIDE R4, R9, 0x4, R4 ;  /* 0x0000000409048825 */ /* 0x001fca00078e0204 */
[----:B------:R-:W2:Y:S01]  /*0110*/  @!P0 LDG.E R7, desc[UR4][R4.64] ;  /* 0x0000000404078981 */ /* 0x000ea2000c1e1900 */
[----:B------:R-:W-:-:S04]  /*0120*/  IADD3 R9, PT, PT, R9, UR6, RZ ;  /* 0x0000000609097c10 */ /* 0x000fc8000fffe0ff */
[----:B------:R-:W-:Y:S01]  /*0130*/  ISETP.GE.AND P1, PT, R9, UR7, PT ;  /* 0x0000000709007c0c */ /* 0x000fe2000bf26270 */
[----:B--2---:R-:W-:-:S05]  /*0140*/  @!P0 FADD R7, R0, R7 ;  /* 0x0000000700078221 */ /* 0x004fca0000000000 */
[----:B------:R0:W-:Y:S07]  /*0150*/  @!P0 STG.E desc[UR4][R4.64], R7 ;  /* 0x0000000704008986 */ /* 0x0001ee000c101904 */
[----:B------:R-:W-:Y:S05]  /*0160*/  @P1 EXIT ;  /* 0x000000000000194d */ /* 0x000fea0003800000 */
[----:B------:R-:W1:Y:S02]  /*0170*/  LDC.64 R2, c[0x0][0x380] ;  /* 0x0000e000ff027b82 */ /* 0x000e640000000a00 */
[----:B-1----:R-:W-:-:S05]  /*0180*/  IMAD.WIDE R2, R9, 0x4, R2 ;  /* 0x0000000409027825 */ /* 0x002fca00078e0202 */
[----:B0-----:R-:W2:Y:S02]  /*0190*/  LDG.E R5, desc[UR4][R2.64] ;  /* 0x0000000402057981 */ /* 0x001ea4000c1e1900 */
[----:B--2---:R-:W-:-:S05]  /*01a0*/  FADD R5, R0, R5 ;  /* 0x0000000500057221 */ /* 0x004fca0000000000 */
[----:B------:R-:W-:Y:S01]  /*01b0*/  STG.E desc[UR4][R2.64], R5 ;  /* 0x0000000502007986 */ /* 0x000fe2000c101904 */
[----:B------:R-:W-:Y:S05]  /*01c0*/  EXIT ;  /* 0x000000000000794d */ /* 0x000fea0003800000 */
.L_x_0:
[----:B------:R-:W-:-:S00]  /*01d0*/  BRA `(.L_x_0) ;  /* 0xfffffffc00fc7947 */ /* 0x000fc0000383ffff */
[----:B------:R-:W-:-:S00]  /*01e0*/  NOP ;  /* 0x0000000000007918 */ /* 0x000fc00000000000 */
        /* <DEDUP_REMOVED lines=9> */
.L_x_6:


//--------------------- .text._Z32brent_kung_scan_optimized_kernelIfLi512EEvPKT_PS0_iS3_ --------------------------
	.section	.text._Z32brent_kung_scan_optimized_kernelIfLi512EEvPKT_PS0_iS3_,"ax",@progbits
	.align	128
        .global         _Z32brent_kung_scan_optimized_kernelIfLi512EEvPKT_PS0_iS3_
        .type           _Z32brent_kung_scan_optimized_kernelIfLi512EEvPKT_PS0_iS3_,@function
        .size           _Z32brent_kung_scan_optimized_kernelIfLi512EEvPKT_PS0_iS3_,(.L_x_7 - _Z32brent_kung_scan_optimized_kernelIfLi512EEvPKT_PS0_iS3_)
        .other          _Z32brent_kung_scan_optimized_kernelIfLi512EEvPKT_PS0_iS3_,@"STO_CUDA_ENTRY STV_DEFAULT"
_Z32brent_kung_scan_optimized_kernelIfLi512EEvPKT_PS0_iS3_:
.text._Z32brent_kung_scan_optimized_kernelIfLi512EEvPKT_PS0_iS3_:
[----:B------:R-:W-:Y:S01]  /*0000*/  LDC R1, c[0x0][0x37c] ;  /* 0x0000df00ff017b82 */ /* 0x000fe20000000800 */
[----:B------:R-:W0:Y:S07]  /*0010*/  S2R R0, SR_CTAID.X ;  /* 0x0000000000007919 */ /* 0x000e2e0000002500 */
[----:B------:R-:W0:Y:S01]  /*0020*/  LDC R5, c[0x0][0x360] ;  /* 0x0000d800ff057b82 */ /* 0x000e220000000800 */
[----:B------:R-:W1:Y:S01]  /*0030*/  LDCU UR4, c[0x0][0x390] ;  /* 0x00007200ff0477ac */ /* 0x000e620008000800 */
[----:B------:R-:W2:Y:S01]  /*0040*/  S2R R3, SR_TID.X ;  /* 0x0000000000037919 */ /* 0x000ea20000002100 */
[----:B------:R-:W3:Y:S05]  /*0050*/  LDCU.64 UR6, c[0x0][0x358] ;  /* 0x00006b00ff0677ac */ /* 0x000eea0008000a00 */
[----:B------:R-:W4:Y:S01]  /*0060*/  S2UR UR5, SR_CgaCtaId ;  /* 0x00000000000579c3 */ /* 0x000f220000008800 */
[----:B------:R-:W5:Y:S01]  /*0070*/  LDCU.64 UR8, c[0x0][0x398] ;  /* 0x00007300ff0877ac */ /* 0x000f620008000a00 */
[----:B0-----:R-:W-:-:S04]  /*0080*/  IMAD R4, R5, R0, RZ ;  /* 0x0000000005047224 */ /* 0x001fc800078e02ff */
[----:B--2---:R-:W-:-:S04]  /*0090*/  IMAD R4, R4, 0x2, R3 ;  /* 0x0000000204047824 */ /* 0x004fc800078e0203 */
[C---:B------:R-:W-:Y:S01]  /*00a0*/  IMAD.IADD R2, R4.reuse, 0x1, R5 ;  /* 0x0000000104027824 */ /* 0x040fe200078e0205 */
[----:B-1----:R-:W-:-:S04]  /*00b0*/  ISETP.GE.AND P1, PT, R4, UR4, PT ;  /* 0x0000000404007c0c */ /* 0x002fc8000bf26270 */
[----:B------:R-:W-:-:S09]  /*00c0*/  ISETP.GE.U32.AND P2, PT, R2, UR4, PT ;  /* 0x0000000402007c0c */ /* 0x000fd2000bf46070 */
[----:B------:R-:W0:Y:S08]  /*00d0*/  @!P1 LDC.64 R8, c[0x0][0x380] ;  /* 0x0000e000ff089b82 */ /* 0x000e300000000a00 */
[----:B------:R-:W1:Y:S01]  /*00e0*/  @!P2 LDC.64 R10, c[0x0][0x380] ;  /* 0x0000e000ff0aab82 */ /* 0x000e620000000a00 */
[----:B0-----:R-:W-:-:S06]  /*00f0*/  @!P1 IMAD.WIDE R8, R4, 0x4, R8 ;  /* 0x0000000404089825 */ /* 0x001fcc00078e0208 */
[----:B---3--:R-:W2:Y:S01]  /*0100*/  @!P1 LDG.E R9, desc[UR6][R8.64] ;  /* 0x0000000608099981 */ /* 0x008ea2000c1e1900 */
[----:B-1----:R-:W-:-:S06]  /*0110*/  @!P2 IMAD.WIDE.U32 R10, R2, 0x4, R10 ;  /* 0x00000004020aa825 */ /* 0x002fcc00078e000a */
[----:B------:R-:W3:Y:S01]  /*0120*/  @!P2 LDG.E R10, desc[UR6][R10.64] ;  /* 0x000000060a0aa981 */ /* 0x000ee2000c1e1900 */
[----:B------:R-:W-:Y:S02]  /*0130*/  UMOV UR4, 0x400 ;  /* 0x0000040000047882 */ /* 0x000fe40000000000 */
[----:B----4-:R-:W-:-:S06]  /*0140*/  ULEA UR4, UR5, UR4, 0x18 ;  /* 0x0000000405047291 */ /* 0x010fcc000f8ec0ff */
[----:B------:R-:W-:-:S05]  /*0150*/  LEA R6, R3, UR4, 0x2 ;  /* 0x0000000403067c11 */ /* 0x000fca000f8e10ff */
[--C-:B------:R-:W-:Y:S01]  /*0160*/  IMAD R5, R5, 0x4, R6.reuse ;  /* 0x0000000405057824 */ /* 0x100fe200078e0206 */
[C---:B------:R-:W-:Y:S01]  /*0170*/  ISETP.GT.U32.AND P0, PT, R3.reuse, 0x1ff, PT ;  /* 0x000001ff0300780c */ /* 0x040fe20003f04070 */
[C---:B------:R-:W-:Y:S01]  /*0180*/  IMAD R7, R3.reuse, 0x4, R6 ;  /* 0x0000000403077824 */ /* 0x040fe200078e0206 */
[----:B------:R-:W-:Y:S01]  /*0190*/  ISETP.GT.U32.AND P3, PT, R3, 0xff, PT ;  /* 0x000000ff0300780c */ /* 0x000fe20003f64070 */
[----:B--2---:R-:W-:Y:S04]  /*01a0*/  @!P1 STS [R6], R9 ;  /* 0x0000000906009388 */ /* 0x004fe80000000800 */
[----:B------:R-:W-:Y:S04]  /*01b0*/  @P1 STS [R6], RZ ;  /* 0x000000ff06001388 */ /* 0x000fe80000000800 */
[----:B---3--:R-:W-:Y:S04]  /*01c0*/  @!P2 STS [R5], R10 ;  /* 0x0000000a0500a388 */ /* 0x008fe80000000800 */
[----:B------:R-:W-:Y:S01]  /*01d0*/  @P2 STS [R5], RZ ;  /* 0x000000ff05002388 */ /* 0x000fe20000000800 */
[----:B------:R-:W-:Y:S06]  /*01e0*/  BAR.SYNC.DEFER_BLOCKING 0x0 ;  /* 0x0000000000007b1d */ /* 0x000fec0000010000 */
[----:B------:R-:W-:Y:S04]  /*01f0*/  @!P0 LDS R8, [R7] ;  /* 0x0000000007088984 */ /* 0x000fe80000000800 */
[----:B------:R-:W0:Y:S02]  /*0200*/  @!P0 LDS R11, [R7+0x4] ;  /* 0x00000400070b8984 */ /* 0x000e240000000800 */
[----:B0-----:R-:W-:-:S05]  /*0210*/  @!P0 FADD R8, R8, R11 ;  /* 0x0000000b08088221 */ /* 0x001fca0000000000 */
[----:B------:R-:W-:Y:S01]  /*0220*/  @!P0 STS [R7+0x4], R8 ;  /* 0x0000040807008388 */ /* 0x000fe20000000800 */
[C---:B------:R-:W-:Y:S01]  /*0230*/  @!P3 LEA R11, R3.reuse, 0x10, 0x4 ;  /* 0x00000010030bb811 */ /* 0x040fe200078e20ff */
[----:B------:R-:W-:Y:S06]  /*0240*/  BAR.SYNC.DEFER_BLOCKING 0x0 ;  /* 0x0000000000007b1d */ /* 0x000fec0000010000 */
[----:B------:R-:W-:Y:S04]  /*0250*/  @!P3 LDS R9, [R11+UR4+-0xc] ;  /* 0xfffff4040b09b984 */ /* 0x000fe80008000800 */
[----:B------:R-:W0:Y:S01]  /*0260*/  @!P3 LDS R10, [R11+UR4+-0x4] ;  /* 0xfffffc040b0ab984 */ /* 0x000e220008000800 */
[----:B------:R-:W-:Y:S01]  /*0270*/  ISETP.GT.U32.AND P0, PT, R3, 0x7f, PT ;  /* 0x0000007f0300780c */ /* 0x000fe20003f04070 */
[----:B0-----:R-:W-:-:S05]  /*0280*/  @!P3 FADD R10, R9, R10 ;  /* 0x0000000a090ab221 */ /* 0x001fca0000000000 */
[----:B------:R-:W-:Y:S07]  /*0290*/  @!P3 STS [R11+UR4+-0x4], R10 ;  /* 0xfffffc0a0b00b988 */ /* 0x000fee0008000804 */
[C---:B------:R-:W-:Y:S01]  /*02a0*/  @!P0 LEA R9, R3.reuse, 0x20, 0x5 ;  /* 0x0000002003098811 */ /* 0x040fe200078e28ff */
[----:B------:R-:W-:Y:S06]  /*02b0*/  BAR.SYNC.DEFER_BLOCKING 0x0 ;  /* 0x0000000000007b1d */ /* 0x000fec0000010000 */
[----:B------:R-:W-:Y:S04]  /*02c0*/  @!P0 LDS R12, [R9+UR4+-0x14] ;  /* 0xffffec04090c8984 */ /* 0x000fe80008000800 */
[----:B------:R-:W0:Y:S01]  /*02d0*/  @!P0 LDS R13, [R9+UR4+-0x4] ;  /* 0xfffffc04090d8984 */ /* 0x000e220008000800 */
[----:B------:R-:W-:-:S13]  /*02e0*/  ISETP.GT.U32.AND P3, PT, R3, 0x3f, PT ;  /* 0x0000003f0300780c */ /* 0x000fda0003f64070 */
[----:B------:R-:W-:Y:S01]  /*02f0*/  @!P3 LEA R8, R3, 0x40, 0x6 ;  /* 0x000000400308b811 */ /* 0x000fe200078e30ff */
[----:B0-----:R-:W-:-:S05]  /*0300*/  @!P0 FADD R12, R12, R13 ;  /* 0x0000000d0c0c8221 */ /* 0x001fca0000000000 */
[----:B------:R-:W-:Y:S01]  /*0310*/  @!P0 STS [R9+UR4+-0x4], R12 ;  /* 0xfffffc0c09008988 */ /* 0x000fe20008000804 */
        /* <DEDUP_REMOVED lines=38> */
[----:B------:R-:W-:Y:S01]  /*0580*/  ISETP.NE.AND P3, PT, R3, RZ, PT ;  /* 0x000000ff0300720c */ /* 0x000fe20003f65270 */
[----:B0-----:R-:W-:-:S05]  /*0590*/  @!P0 FADD R12, R12, R15 ;  /* 0x0000000f0c0c8221 */ /* 0x001fca0000000000 */
[----:B------:R-:W-:Y:S01]  /*05a0*/  @!P0 STS [R9+UR4+-0x4], R12 ;  /* 0xfffffc0c09008988 */ /* 0x000fe20008000804 */
[----:B------:R-:W-:Y:S06]  /*05b0*/  BAR.SYNC.DEFER_BLOCKING 0x0 ;  /* 0x0000000000007b1d */ /* 0x000fec0000010000 */
[----:B------:R-:W-:Y:S04]  /*05c0*/  @!P3 LDS R8, [UR4+0x7fc] ;  /* 0x0007fc04ff08b984 */ /* 0x000fe80008000800 */
[----:B------:R-:W0:Y:S02]  /*05d0*/  @!P3 LDS R13, [UR4+0xffc] ;  /* 0x000ffc04ff0db984 */ /* 0x000e240008000800 */
[----:B0-----:R-:W-:-:S05]  /*05e0*/  @!P3 FADD R8, R8, R13 ;  /* 0x0000000d0808b221 */ /* 0x001fca0000000000 */
[----:B------:R-:W-:Y:S01]  /*05f0*/  @!P3 STS [UR4+0xffc], R8 ;  /* 0x000ffc08ff00b988 */ /* 0x000fe20008000804 */
[----:B------:R-:W-:Y:S06]  /*0600*/  BAR.SYNC.DEFER_BLOCKING 0x0 ;  /* 0x0000000000007b1d */ /* 0x000fec0000010000 */
[----:B------:R-:W-:Y:S04]  /*0610*/  @!P3 LDS R10, [UR4+0x7fc] ;  /* 0x0007fc04ff0ab984 */ /* 0x000fe80008000800 */
[----:B------:R-:W0:Y:S01]  /*0620*/  @!P3 LDS R11, [UR4+0xbfc] ;  /* 0x000bfc04ff0bb984 */ /* 0x000e220008000800 */
[----:B------:R-:W-:-:S13]  /*0630*/  ISETP.GT.U32.AND P0, PT, R3, 0x2, PT ;  /* 0x000000020300780c */ /* 0x000fda0003f04070 */
[----:B------:R-:W-:Y:S01]  /*0640*/  @!P0 LEA R14, R3, 0x400, 0xa ;  /* 0x00000400030e8811 */ /* 0x000fe200078e50ff */
[----:B0-----:R-:W-:-:S05]  /*0650*/  @!P3 FADD R10, R10, R11 ;  /* 0x0000000b0a0ab221 */ /* 0x001fca0000000000 */
[----:B------:R-:W-:Y:S01]  /*0660*/  @!P3 STS [UR4+0xbfc], R10 ;  /* 0x000bfc0aff00b988 */ /* 0x000fe20008000804 */
[----:B------:R-:W-:Y:S06]  /*0670*/  BAR.SYNC.DEFER_BLOCKING 0x0 ;  /* 0x0000000000007b1d */ /* 0x000fec0000010000 */
[----:B------:R-:W-:Y:S04]  /*0680*/  @!P0 LDS R9, [R14+UR4+-0x4] ;  /* 0xfffffc040e098984 */ /* 0x000fe80008000800 */
[----:B------:R-:W0:Y:S01]  /*0690*/  @!P0 LDS R12, [R14+UR4+0x1fc] ;  /* 0x0001fc040e0c8984 */ /* 0x000e220008000800 */
[----:B------:R-:W-:-:S13]  /*06a0*/  ISETP.GT.U32.AND P3, PT, R3, 0x6, PT ;  /* 0x000000060300780c */ /* 0x000fda0003f64070 */
[----:B------:R-:W-:Y:S01]  /*06b0*/  @!P3 LEA R13, R3, 0x200, 0x9 ;  /* 0x00000200030db811 */ /* 0x000fe200078e48ff */
[----:B0-----:R-:W-:-:S05]  /*06c0*/  @!P0 FADD R9, R9, R12 ;  /* 0x0000000c09098221 */ /* 0x001fca0000000000 */
[----:B------:R-:W-:Y:S01]  /*06d0*/  @!P0 STS [R14+UR4+0x1fc], R9 ;  /* 0x0001fc090e008988 */ /* 0x000fe20008000804 */
        /* <DEDUP_REMOVED lines=31> */
[----:B------:R-:W-:Y:S01]  /*08d0*/  ISETP.GT.U32.AND P0, PT, R3, 0xfe, PT ;  /* 0x000000fe0300780c */ /* 0x000fe20003f04070 */
[----:B0-----:R-:W-:-:S05]  /*08e0*/  @!P3 FADD R10, R10, R11 ;  /* 0x0000000b0a0ab221 */ /* 0x001fca0000000000 */
[----:B------:R-:W-:Y:S07]  /*08f0*/  @!P3 STS [R15+UR4+0xc], R10 ;  /* 0x00000c0a0f00b988 */ /* 0x000fee0008000804 */
[C---:B------:R-:W-:Y:S01]  /*0900*/  @!P0 LEA R11, R3.reuse, 0x10, 0x4 ;  /* 0x00000010030b8811 */ /* 0x040fe200078e20ff */
[----:B------:R-:W-:Y:S06]  /*0910*/  BAR.SYNC.DEFER_BLOCKING 0x0 ;  /* 0x0000000000007b1d */ /* 0x000fec0000010000 */
[----:B------:R-:W-:Y:S04]  /*0920*/  @!P0 LDS R9, [R11+UR4+-0x4] ;  /* 0xfffffc040b098984 */ /* 0x000fe80008000800 */
[----:B------:R-:W0:Y:S01]  /*0930*/  @!P0 LDS R12, [R11+UR4+0x4] ;  /* 0x000004040b0c8984 */ /* 0x000e220008000800 */
[----:B------:R-:W-:Y:S01]  /*0940*/  ISETP.GT.U32.AND P3, PT, R3, 0x1fe, PT ;  /* 0x000001fe0300780c */ /* 0x000fe20003f64070 */
[----:B0-----:R-:W-:-:S05]  /*0950*/  @!P0 FADD R12, R9, R12 ;  /* 0x0000000c090c8221 */ /* 0x001fca0000000000 */
[----:B------:R0:W-:Y:S01]  /*0960*/  @!P0 STS [R11+UR4+0x4], R12 ;  /* 0x0000040c0b008988 */ /* 0x0001e20008000804 */
[----:B------:R-:W-:Y:S08]  /*0970*/  BAR.SYNC.DEFER_BLOCKING 0x0 ;  /* 0x0000000000007b1d */ /* 0x000ff00000010000 */
[----:B0-----:R-:W0:Y:S01]  /*0980*/  @!P2 LDC.64 R10, c[0x0][0x388] ;  /* 0x0000e200ff0aab82 */ /* 0x001e220000000a00 */
[----:B------:R-:W-:Y:S04]  /*0990*/  @!P3 LDS R8, [R7+0x4] ;  /* 0x000004000708b984 */ /* 0x000fe80000000800 */
[----:B------:R-:W1:Y:S02]  /*09a0*/  @!P3 LDS R9, [R7+0x8] ;  /* 0x000008000709b984 */ /* 0x000e640000000800 */
[----:B-1----:R-:W-:-:S02]  /*09b0*/  @!P3 FADD R14, R8, R9 ;  /* 0x00000009080eb221 */ /* 0x002fc40000000000 */
[----:B------:R-:W1:Y:S03]  /*09c0*/  @!P1 LDC.64 R8, c[0x0][0x388] ;  /* 0x0000e200ff089b82 */ /* 0x000e660000000a00 */
[----:B------:R-:W-:Y:S05]  /*09d0*/  @!P3 STS [R7+0x8], R14 ;  /* 0x0000080e0700b388 */ /* 0x000fea0000000800 */
[----:B------:R-:W-:Y:S01]  /*09e0*/  BAR.SYNC.DEFER_BLOCKING 0x0 ;  /* 0x0000000000007b1d */ /* 0x000fe20000010000 */
[----:B-----5:R-:W-:-:S05]  /*09f0*/  ISETP.NE.U32.AND P0, PT, RZ, UR8, PT ;  /* 0x00000008ff007c0c */ /* 0x020fca000bf05070 */
[----:B------:R-:W2:Y:S04]  /*0a00*/  @!P1 LDS R13, [R6] ;  /* 0x00000000060d9984 */ /* 0x000ea80000000800 */
[----:B------:R-:W3:Y:S01]  /*0a10*/  @!P2 LDS R5, [R5] ;  /* 0x000000000505a984 */ /* 0x000ee20000000800 */
[----:B------:R-:W-:-:S04]  /*0a20*/  ISETP.NE.AND.EX P0, PT, RZ, UR9, PT, P0 ;  /* 0x00000009ff007c0c */ /* 0x000fc8000bf05300 */
[----:B------:R-:W-:Y:S01]  /*0a30*/  ISETP.NE.OR P0, PT, R3, RZ, !P0 ;  /* 0x000000ff0300720c */ /* 0x000fe20004705670 */
[----:B-1----:R-:W-:-:S04]  /*0a40*/  @!P1 IMAD.WIDE R8, R4, 0x4, R8 ;  /* 0x0000000404089825 */ /* 0x002fc800078e0208 */
[----:B0-----:R-:W-:Y:S01]  /*0a50*/  @!P2 IMAD.WIDE.U32 R2, R2, 0x4, R10 ;  /* 0x000000040202a825 */ /* 0x001fe200078e000a */
[----:B--2---:R0:W-:Y:S04]  /*0a60*/  @!P1 STG.E desc[UR6][R8.64], R13 ;  /* 0x0000000d08009986 */ /* 0x0041e8000c101906 */
[----:B---3--:R0:W-:Y:S03]  /*0a70*/  @!P2 STG.E desc[UR6][R2.64], R5 ;  /* 0x000000050200a986 */ /* 0x0081e6000c101906 */
[----:B------:R-:W-:Y:S05]  /*0a80*/  @P0 EXIT ;  /* 0x000000000000094d */ /* 0x000fea0003800000 */
[----:B0-----:R-:W0:Y:S01]  /*0a90*/  LDS R5, [UR4+0xffc] ;  /* 0x000ffc04ff057984 */ /* 0x001e220008000800 */
[----:B------:R-:W1:Y:S02]  /*0aa0*/  LDC.64 R2, c[0x0][0x398] ;  /* 0x0000e600ff027b82 */ /* 0x000e640000000a00 */
[----:B-1----:R-:W-:-:S05]  /*0ab0*/  IMAD.WIDE.U32 R2, R0, 0x4, R2 ;  /* 0x0000000400027825 */ /* 0x002fca00078e0002 */
[----:B0-----:R-:W-:Y:S01]  /*0ac0*/  STG.E desc[UR6][R2.64], R5 ;  /* 0x0000000502007986 */ /* 0x001fe2000c101906 */
[----:B------:R-:W-:Y:S05]  /*0ad0*/  EXIT ;  /* 0x000000000000794d */ /* 0x000fea0003800000 */
.L_x_1:
        /* <DEDUP_REMOVED lines=10> */
.L_x_7:


//--------------------- .text._Z22brent_kung_scan_kernelIfLi512EEvPKT_PS0_iS3_ --------------------------
	.section	.text._Z22brent_kung_scan_kernelIfLi512EEvPKT_PS0_iS3_,"ax",@progbits
	.align	128
        .global         _Z22brent_kung_scan_kernelIfLi512EEvPKT_PS0_iS3_
        .type           _Z22brent_kung_scan_kernelIfLi512EEvPKT_PS0_iS3_,@function
        .size           _Z22brent_kung_scan_kernelIfLi512EEvPKT_PS0_iS3_,(.L_x_8 - _Z22brent_kung_scan_kernelIfLi512EEvPKT_PS0_iS3_)
        .other          _Z22brent_kung_scan_kernelIfLi512EEvPKT_PS0_iS3_,@"STO_CUDA_ENTRY STV_DEFAULT"
_Z22brent_kung_scan_kernelIfLi512EEvPKT_PS0_iS3_:
.text._Z22brent_kung_scan_kernelIfLi512EEvPKT_PS0_iS3_:
[----:B------:R-:W-:Y:S01]  /*0000*/  LDC R1, c[0x0][0x37c] ;  /* 0x0000df00ff017b82 */ /* 0x000fe20000000800 */
[----:B------:R-:W0:Y:S01]  /*0010*/  S2R R3, SR_TID.X ;  /* 0x0000000000037919 */ /* 0x000e220000002100 */
[----:B------:R-:W0:Y:S01]  /*0020*/  LDCU UR4, c[0x0][0x360] ;  /* 0x00006c00ff0477ac */ /* 0x000e220008000800 */
[----:B------:R-:W-:Y:S01]  /*0030*/  IMAD.MOV.U32 R9, RZ, RZ, RZ ;  /* 0x000000ffff097224 */ /* 0x000fe200078e00ff */
[----:B------:R-:W0:Y:S01]  /*0040*/  S2R R0, SR_CTAID.X ;  /* 0x0000000000007919 */ /* 0x000e220000002500 */
[----:B------:R-:W1:Y:S01]  /*0050*/  LDCU UR5, c[0x0][0x390] ;  /* 0x00007200ff0577ac */ /* 0x000e620008000800 */
[----:B------:R-:W2:Y:S01]  /*0060*/  LDCU.64 UR6, c[0x0][0x358] ;  /* 0x00006b00ff0677ac */ /* 0x000ea20008000a00 */
[----:B------:R-:W3:Y:S01]  /*0070*/  LDCU.64 UR8, c[0x0][0x398] ;  /* 0x00007300ff0877ac */ /* 0x000ee20008000a00 */
[----:B0-----:R-:W-:-:S05]  /*0080*/  IMAD R2, R0, UR4, R3 ;  /* 0x0000000400027c24 */ /* 0x001fca000f8e0203 */
[----:B-1----:R-:W-:-:S13]  /*0090*/  ISETP.GE.AND P1, PT, R2, UR5, PT ;  /* 0x0000000502007c0c */ /* 0x002fda000bf26270 */
[----:B------:R-:W0:Y:S02]  /*00a0*/  @!P1 LDC.64 R6, c[0x0][0x380] ;  /* 0x0000e000ff069b82 */ /* 0x000e240000000a00 */
[----:B0-----:R-:W-:-:S05]  /*00b0*/  @!P1 IMAD.WIDE R6, R2, 0x4, R6 ;  /* 0x0000000402069825 */ /* 0x001fca00078e0206 */
[----:B--2---:R0:W2:Y:S01]  /*00c0*/  @!P1 LDG.E R9, desc[UR6][R6.64] ;  /* 0x0000000606099981 */ /* 0x0040a2000c1e1900 */
[----:B------:R-:W1:Y:S01]  /*00d0*/  S2UR UR5, SR_CgaCtaId ;  /* 0x00000000000579c3 */ /* 0x000e620000008800 */
[----:B------:R-:W-:Y:S01]  /*00e0*/  UMOV UR4, 0x400 ;  /* 0x0000040000047882 */ /* 0x000fe20000000000 */
[C---:B------:R-:W-:Y:S02]  /*00f0*/  ISETP.GT.U32.AND P2, PT, R3.reuse, 0xff, PT ;  /* 0x000000ff0300780c */ /* 0x040fe40003f44070 */
[----:B------:R-:W-:-:S13]  /*0100*/  ISETP.GT.U32.AND P0, PT, R3, 0x7f, PT ;  /* 0x0000007f0300780c */ /* 0x000fda0003f04070 */
[----:B0-----:R-:W-:Y:S01]  /*0110*/  @!P0 LEA R6, R3, 0x10, 0x4 ;  /* 0x0000001003068811 */ /* 0x001fe200078e20ff */
[----:B-1----:R-:W-:-:S06]  /*0120*/  ULEA UR4, UR5, UR4, 0x18 ;  /* 0x0000000405047291 */ /* 0x002fcc000f8ec0ff */
[----:B------:R-:W-:-:S05]  /*0130*/  LEA R4, R3, UR4, 0x2 ;  /* 0x0000000403047c11 */ /* 0x000fca000f8e10ff */
[----:B------:R-:W-:Y:S01]  /*0140*/  IMAD R5, R3, 0x4, R4 ;  /* 0x0000000403057824 */ /* 0x000fe200078e0204 */
[----:B--2---:R-:W-:Y:S01]  /*0150*/  STS [R4], R9 ;  /* 0x0000000904007388 */ /* 0x004fe20000000800 */
[----:B------:R-:W-:Y:S06]  /*0160*/  BAR.SYNC.DEFER_BLOCKING 0x0 ;  /* 0x0000000000007b1d */ /* 0x000fec0000010000 */
[----:B------:R-:W-:Y:S04]  /*0170*/  @!P2 LDS R8, [R5] ;  /* 0x000000000508a984 */ /* 0x000fe80000000800 */
[----:B------:R-:W0:Y:S02]  /*0180*/  @!P2 LDS R11, [R5+0x4] ;  /* 0x00000400050ba984 */ /* 0x000e240000000800 */
[----:B0-----:R-:W-:-:S05]  /*0190*/  @!P2 FADD R8, R8, R11 ;  /* 0x0000000b0808a221 */ /* 0x001fca0000000000 */
[----:B------:R-:W-:Y:S01]  /*01a0*/  @!P2 STS [R5+0x4], R8 ;  /* 0x000004080500a388 */ /* 0x000fe20000000800 */
[----:B------:R-:W-:Y:S01]  /*01b0*/  BAR.SYNC.DEFER_BLOCKING 0x0 ;  /* 0x0000000000007b1d */ /* 0x000fe20000010000 */
[----:B------:R-:W-:-:S13]  /*01c0*/  ISETP.GT.U32.AND P2, PT, R3, 0x3f, PT ;  /* 0x0000003f0300780c */ /* 0x000fda0003f44070 */
[----:B------:R-:W-:Y:S01]  /*01d0*/  @!P2 LEA R9, R3, 0x20, 0x5 ;  /* 0x000000200309a811 */ /* 0x000fe200078e28ff */
[----:B------:R-:W-:Y:S04]  /*01e0*/  @!P0 LDS R7, [R6+UR4+-0xc] ;  /* 0xfffff40406078984 */ /* 0x000fe80008000800 */
[----:B------:R-:W0:Y:S02]  /*01f0*/  @!P0 LDS R10, [R6+UR4+-0x4] ;  /* 0xfffffc04060a8984 */ /* 0x000e240008000800 */
[----:B0-----:R-:W-:-:S05]  /*0200*/  @!P0 FADD R7, R7, R10 ;  /* 0x0000000a07078221 */ /* 0x001fca0000000000 */
[----:B------:R-:W-:Y:S01]  /*0210*/  @!P0 STS [R6+UR4+-0x4], R7 ;  /* 0xfffffc0706008988 */ /* 0x000fe20008000804 */
        /* <DEDUP_REMOVED lines=36> */
[----:B------:R-:W-:-:S05]  /*0460*/  ISETP.NE.AND P2, PT, R3, RZ, PT ;  /* 0x000000ff0300720c */ /* 0x000fca0003f45270 */
[----:B------:R-:W-:Y:S04]  /*0470*/  @!P0 LDS R7, [R6+UR4+-0x204] ;  /* 0xfffdfc0406078984 */ /* 0x000fe80008000800 */
[----:B------:R-:W0:Y:S02]  /*0480*/  @!P0 LDS R12, [R6+UR4+-0x4] ;  /* 0xfffffc04060c8984 */ /* 0x000e240008000800 */
[----:B0-----:R-:W-:-:S05]  /*0490*/  @!P0 FADD R7, R7, R12 ;  /* 0x0000000c07078221 */ /* 0x001fca0000000000 */
[----:B------:R-:W-:Y:S01]  /*04a0*/  @!P0 STS [R6+UR4+-0x4], R7 ;  /* 0xfffffc0706008988 */ /* 0x000fe20008000804 */
[----:B------:R-:W-:Y:S01]  /*04b0*/  BAR.SYNC.DEFER_BLOCKING 0x0 ;  /* 0x0000000000007b1d */ /* 0x000fe20000010000 */
[----:B------:R-:W-:-:S05]  /*04c0*/  ISETP.GT.U32.AND P0, PT, R3, 0x2, PT ;  /* 0x000000020300780c */ /* 0x000fca0003f04070 */
[----:B------:R-:W-:Y:S04]  /*04d0*/  @!P2 LDS R9, [UR4+0x3fc] ;  /* 0x0003fc04ff09a984 */ /* 0x000fe80008000800 */
[----:B------:R-:W0:Y:S02]  /*04e0*/  @!P2 LDS R10, [UR4+0x7fc] ;  /* 0x0007fc04ff0aa984 */ /* 0x000e240008000800 */
[----:B0-----:R-:W-:-:S05]  /*04f0*/  @!P2 FADD R9, R9, R10 ;  /* 0x0000000a0909a221 */ /* 0x001fca0000000000 */
[----:B------:R-:W-:Y:S01]  /*0500*/  @!P2 STS [UR4+0x7fc], R9 ;  /* 0x0007fc09ff00a988 */ /* 0x000fe20008000804 */
[----:B------:R-:W-:Y:S06]  /*0510*/  BAR.SYNC.DEFER_BLOCKING 0x0 ;  /* 0x0000000000007b1d */ /* 0x000fec0000010000 */
[----:B------:R-:W-:Y:S04]  /*0520*/  @!P2 LDS R8, [UR4+0x3fc] ;  /* 0x0003fc04ff08a984 */ /* 0x000fe80008000800 */
[----:B------:R-:W0:Y:S02]  /*0530*/  @!P2 LDS R11, [UR4+0x5fc] ;  /* 0x0005fc04ff0ba984 */ /* 0x000e240008000800 */
[----:B0-----:R-:W-:Y:S01]  /*0540*/  @!P2 FADD R8, R8, R11 ;  /* 0x0000000b0808a221 */ /* 0x001fe20000000000 */
[----:B------:R-:W-:-:S04]  /*0550*/  @!P0 LEA R11, R3, 0x200, 0x9 ;  /* 0x00000200030b8811 */ /* 0x000fc800078e48ff */
[----:B------:R-:W-:Y:S01]  /*0560*/  @!P2 STS [UR4+0x5fc], R8 ;  /* 0x0005fc08ff00a988 */ /* 0x000fe20008000804 */
[----:B------:R-:W-:Y:S01]  /*0570*/  BAR.SYNC.DEFER_BLOCKING 0x0 ;  /* 0x0000000000007b1d */ /* 0x000fe20000010000 */
[----:B------:R-:W-:-:S13]  /*0580*/  ISETP.GT.U32.AND P2, PT, R3, 0x6, PT ;  /* 0x000000060300780c */ /* 0x000fda0003f44070 */
[----:B------:R-:W-:Y:S01]  /*0590*/  @!P2 LEA R12, R3, 0x100, 0x8 ;  /* 0x00000100030ca811 */ /* 0x000fe200078e40ff */
[----:B------:R-:W-:Y:S04]  /*05a0*/  @!P0 LDS R6, [R11+UR4+-0x4] ;  /* 0xfffffc040b068984 */ /* 0x000fe80008000800 */
[----:B------:R-:W0:Y:S02]  /*05b0*/  @!P0 LDS R7, [R11+UR4+0xfc] ;  /* 0x0000fc040b078984 */ /* 0x000e240008000800 */
[----:B0-----:R-:W-:-:S05]  /*05c0*/  @!P0 FADD R6, R6, R7 ;  /* 0x0000000706068221 */ /* 0x001fca0000000000 */
[----:B------:R-:W-:Y:S01]  /*05d0*/  @!P0 STS [R11+UR4+0xfc], R6 ;  /* 0x0000fc060b008988 */ /* 0x000fe20008000804 */
        /* <DEDUP_REMOVED lines=29> */
[----:B------:R-:W-:-:S05]  /*07b0*/  ISETP.GT.U32.AND P0, PT, R3, 0xfe, PT ;  /* 0x000000fe0300780c */ /* 0x000fca0003f04070 */
[----:B------:R-:W-:Y:S04]  /*07c0*/  @!P2 LDS R8, [R13+UR4+-0x4] ;  /* 0xfffffc040d08a984 */ /* 0x000fe80008000800 */
[----:B------:R-:W0:Y:S02]  /*07d0*/  @!P2 LDS R9, [R13+UR4+0x4] ;  /* 0x000004040d09a984 */ /* 0x000e240008000800 */
[----:B0-----:R-:W-:-:S05]  /*07e0*/  @!P2 FADD R8, R8, R9 ;  /* 0x000000090808a221 */ /* 0x001fca0000000000 */
[----:B------:R-:W-:Y:S01]  /*07f0*/  @!P2 STS [R13+UR4+0x4], R8 ;  /* 0x000004080d00a988 */ /* 0x000fe20008000804 */
[----:B------:R-:W-:Y:S06]  /*0800*/  BAR.SYNC.DEFER_BLOCKING 0x0 ;  /* 0x0000000000007b1d */ /* 0x000fec0000010000 */
[----:B------:R-:W-:Y:S04]  /*0810*/  @!P0 LDS R6, [R5+0x4] ;  /* 0x0000040005068984 */ /* 0x000fe80000000800 */
[----:B------:R-:W0:Y:S02]  /*0820*/  @!P0 LDS R9, [R5+0x8] ;  /* 0x0000080005098984 */ /* 0x000e240000000800 */
[----:B0-----:R-:W-:-:S02]  /*0830*/  @!P0 FADD R10, R6, R9 ;  /* 0x00000009060a8221 */ /* 0x001fc40000000000 */
[----:B------:R-:W0:Y:S03]  /*0840*/  @!P1 LDC.64 R6, c[0x0][0x388] ;  /* 0x0000e200ff069b82 */ /* 0x000e260000000a00 */
[----:B------:R-:W-:Y:S05]  /*0850*/  @!P0 STS [R5+0x8], R10 ;  /* 0x0000080a05008388 */ /* 0x000fea0000000800 */
[----:B------:R-:W-:Y:S01]  /*0860*/  BAR.SYNC.DEFER_BLOCKING 0x0 ;  /* 0x0000000000007b1d */ /* 0x000fe20000010000 */
[----:B---3--:R-:W-:-:S04]  /*0870*/  ISETP.NE.U32.AND P0, PT, RZ, UR8, PT ;  /* 0x00000008ff007c0c */ /* 0x008fc8000bf05070 */
[----:B------:R-:W-:-:S04]  /*0880*/  ISETP.NE.AND.EX P0, PT, RZ, UR9, PT, P0 ;  /* 0x00000009ff007c0c */ /* 0x000fc8000bf05300 */
[----:B------:R-:W-:Y:S01]  /*0890*/  ISETP.NE.OR P0, PT, R3, 0x1ff, !P0 ;  /* 0x000001ff0300780c */ /* 0x000fe20004705670 */
[----:B0-----:R-:W-:Y:S01]  /*08a0*/  @!P1 IMAD.WIDE R2, R2, 0x4, R6 ;  /* 0x0000000402029825 */ /* 0x001fe200078e0206 */
[----:B------:R-:W0:Y:S04]  /*08b0*/  @!P1 LDS R9, [R4] ;  /* 0x0000000004099984 */ /* 0x000e280000000800 */
[----:B0-----:R0:W-:Y:S07]  /*08c0*/  @!P1 STG.E desc[UR6][R2.64], R9 ;  /* 0x0000000902009986 */ /* 0x0011ee000c101906 */
[----:B------:R-:W-:Y:S05]  /*08d0*/  @P0 EXIT ;  /* 0x000000000000094d */ /* 0x000fea0003800000 */
[----:B------:R-:W1:Y:S01]  /*08e0*/  LDS R5, [UR4+0x7fc] ;  /* 0x0007fc04ff057984 */ /* 0x000e620008000800 */
[----:B0-----:R-:W0:Y:S02]  /*08f0*/  LDC.64 R2, c[0x0][0x398] ;  /* 0x0000e600ff027b82 */ /* 0x001e240000000a00 */
[----:B0-----:R-:W-:-:S05]  /*0900*/  IMAD.WIDE.U32 R2, R0, 0x4, R2 ;  /* 0x0000000400027825 */ /* 0x001fca00078e0002 */
[----:B-1----:R-:W-:Y:S01]  /*0910*/  STG.E desc[UR6][R2.64], R5 ;  /* 0x0000000502007986 */ /* 0x002fe2000c101906 */
[----:B------:R-:W-:Y:S05]  /*0920*/  EXIT ;  /* 0x000000000000794d */ /* 0x000fea0003800000 */
.L_x_2:
        /* <DEDUP_REMOVED lines=13> */
.L_x_8:


//--------------------- .text._Z37kogge_stone_scan_double_buffer_kernelIfLi512EEvPKT_PS0_iS3_ --------------------------
	.section	.text._Z37kogge_stone_scan_double_buffer_kernelIfLi512EEvPKT_PS0_iS3_,"ax",@progbits
	.align	128
        .global         _Z37kogge_stone_scan_double_buffer_kernelIfLi512EEvPKT_PS0_iS3_
        .type           _Z37kogge_stone_scan_double_buffer_kernelIfLi512EEvPKT_PS0_iS3_,@function
        .size           _Z37kogge_stone_scan_double_buffer_kernelIfLi512EEvPKT_PS0_iS3_,(.L_x_9 - _Z37kogge_stone_scan_double_buffer_kernelIfLi512EEvPKT_PS0_iS3_)
        .other          _Z37kogge_stone_scan_double_buffer_kernelIfLi512EEvPKT_PS0_iS3_,@"STO_CUDA_ENTRY STV_DEFAULT"
_Z37kogge_stone_scan_double_buffer_kernelIfLi512EEvPKT_PS0_iS3_:
.text._Z37kogge_stone_scan_double_buffer_kernelIfLi512EEvPKT_PS0_iS3_:
[----:B------:R-:W-:Y:S01]  /*0000*/  LDC R1, c[0x0][0x37c] ;  /* 0x0000df00ff017b82 */ /* 0x000fe20000000800 */
[----:B------:R-:W0:Y:S01]  /*0010*/  S2R R3, SR_TID.X ;  /* 0x0000000000037919 */ /* 0x000e220000002100 */
[----:B------:R-:W0:Y:S01]  /*0020*/  LDCU UR4, c[0x0][0x360] ;  /* 0x00006c00ff0477ac */ /* 0x000e220008000800 */
[----:B------:R-:W-:Y:S01]  /*0030*/  HFMA2 R5, -RZ, RZ, 0, 0 ;  /* 0x00000000ff057431 */ /* 0x000fe200000001ff */
        /* <DEDUP_REMOVED lines=8> */
[----:B--2---:R-:W2:Y:S01]  /*00c0*/  @!P1 LDG.E R5, desc[UR6][R6.64] ;  /* 0x0000000606059981 */ /* 0x004ea2000c1e1900 */
[----:B------:R-:W0:Y:S01]  /*00d0*/  S2UR UR5, SR_CgaCtaId ;  /* 0x00000000000579c3 */ /* 0x000e220000008800 */
[----:B------:R-:W-:Y:S01]  /*00e0*/  UMOV UR4, 0x400 ;  /* 0x0000040000047882 */ /* 0x000fe20000000000 */
[----:B------:R-:W-:Y:S01]  /*00f0*/  ISETP.NE.AND P0, PT, R3, RZ, PT ;  /* 0x000000ff0300720c */ /* 0x000fe20003f05270 */
[----:B0-----:R-:W-:-:S06]  /*0100*/  ULEA UR4, UR5, UR4, 0x18 ;  /* 0x0000000405047291 */ /* 0x001fcc000f8ec0ff */
[----:B------:R-:W-:-:S05]  /*0110*/  LEA R4, R3, UR4, 0x2 ;  /* 0x0000000403047c11 */ /* 0x000fca000f8e10ff */
[----:B--2---:R-:W-:Y:S01]  /*0120*/  STS [R4], R5 ;  /* 0x0000000504007388 */ /* 0x004fe20000000800 */
[----:B------:R-:W-:Y:S06]  /*0130*/  BAR.SYNC.DEFER_BLOCKING 0x0 ;  /* 0x0000000000007b1d */ /* 0x000fec0000010000 */
[----:B------:R-:W-:Y:S04]  /*0140*/  @P0 LDS R8, [R4] ;  /* 0x0000000004080984 */ /* 0x000fe80000000800 */
[----:B------:R-:W0:Y:S02]  /*0150*/  @P0 LDS R9, [R4+-0x4] ;  /* 0xfffffc0004090984 */ /* 0x000e240000000800 */
[----:B0-----:R-:W-:-:S06]  /*0160*/  @P0 FADD R9, R8, R9 ;  /* 0x0000000908090221 */ /* 0x001fcc0000000000 */
[----:B------:R-:W0:Y:S01]  /*0170*/  @!P0 LDS R9, [UR4] ;  /* 0x00000004ff098984 */ /* 0x000e220008000800 */
[----:B------:R-:W-:-:S03]  /*0180*/  ISETP.GE.U32.AND P0, PT, R3, 0x2, PT ;  /* 0x000000020300780c */ /* 0x000fc60003f06070 */
[----:B0-----:R-:W-:Y:S01]  /*0190*/  STS [R4+0x800], R9 ;  /* 0x0008000904007388 */ /* 0x001fe20000000800 */
[----:B------:R-:W-:Y:S09]  /*01a0*/  BAR.SYNC.DEFER_BLOCKING 0x0 ;  /* 0x0000000000007b1d */ /* 0x000ff20000010000 */
[----:B------:R-:W-:Y:S04]  /*01b0*/  @P0 LDS R6, [R4+0x800] ;  /* 0x0008000004060984 */ /* 0x000fe80000000800 */
[----:B------:R-:W0:Y:S02]  /*01c0*/  @P0 LDS R7, [R4+0x7f8] ;  /* 0x0007f80004070984 */ /* 0x000e240000000800 */
[----:B0-----:R-:W-:-:S06]  /*01d0*/  @P0 FADD R7, R6, R7 ;  /* 0x0000000706070221 */ /* 0x001fcc0000000000 */
[----:B------:R-:W0:Y:S01]  /*01e0*/  @!P0 LDS R7, [R4+0x800] ;  /* 0x0008000004078984 */ /* 0x000e220000000800 */
[----:B------:R-:W-:-:S03]  /*01f0*/  ISETP.GE.U32.AND P0, PT, R3, 0x4, PT ;  /* 0x000000040300780c */ /* 0x000fc60003f06070 */
[----:B0-----:R-:W-:Y:S01]  /*0200*/  STS [R4], R7 ;  /* 0x0000000704007388 */ /* 0x001fe20000000800 */
[----:B------:R-:W-:Y:S09]  /*0210*/  BAR.SYNC.DEFER_BLOCKING 0x0 ;  /* 0x0000000000007b1d */ /* 0x000ff20000010000 */
[----:B------:R-:W-:Y:S04]  /*0220*/  @P0 LDS R5, [R4] ;  /* 0x0000000004050984 */ /* 0x000fe80000000800 */
[----:B------:R-:W0:Y:S02]  /*0230*/  @P0 LDS R6, [R4+-0x10] ;  /* 0xfffff00004060984 */ /* 0x000e240000000800 */
[----:B0-----:R-:W-:-:S06]  /*0240*/  @P0 FADD R5, R5, R6 ;  /* 0x0000000605050221 */ /* 0x001fcc0000000000 */
[----:B------:R-:W0:Y:S01]  /*0250*/  @!P0 LDS R5, [R4] ;  /* 0x0000000004058984 */ /* 0x000e220000000800 */
        /* <DEDUP_REMOVED lines=40> */
[----:B0-----:R-:W-:-:S02]  /*04e0*/  @P0 FADD R9, R6, R7 ;  /* 0x0000000706090221 */ /* 0x001fc40000000000 */
[----:B------:R-:W0:Y:S04]  /*04f0*/  @!P1 LDC.64 R6, c[0x0][0x388] ;  /* 0x0000e200ff069b82 */ /* 0x000e280000000a00 */
[----:B------:R-:W1:Y:S01]  /*0500*/  @!P0 LDS R9, [R4] ;  /* 0x0000000004098984 */ /* 0x000e620000000800 */
[----:B---3--:R-:W-:-:S04]  /*0510*/  ISETP.NE.U32.AND P0, PT, RZ, UR8, PT ;  /* 0x00000008ff007c0c */ /* 0x008fc8000bf05070 */
[----:B------:R-:W-:-:S04]  /*0520*/  ISETP.NE.AND.EX P0, PT, RZ, UR9, PT, P0 ;  /* 0x00000009ff007c0c */ /* 0x000fc8000bf05300 */
[----:B------:R-:W-:Y:S01]  /*0530*/  ISETP.NE.OR P0, PT, R3, 0x1ff, !P0 ;  /* 0x000001ff0300780c */ /* 0x000fe20004705670 */
[----:B0-----:R-:W-:Y:S01]  /*0540*/  @!P1 IMAD.WIDE R2, R2, 0x4, R6 ;  /* 0x0000000402029825 */ /* 0x001fe200078e0206 */
[----:B-1----:R-:W-:Y:S01]  /*0550*/  STS [R4+0x800], R9 ;  /* 0x0008000904007388 */ /* 0x002fe20000000800 */
[----:B------:R-:W-:Y:S06]  /*0560*/  BAR.SYNC.DEFER_BLOCKING 0x0 ;  /* 0x0000000000007b1d */ /* 0x000fec0000010000 */
[----:B------:R-:W0:Y:S04]  /*0570*/  @!P1 LDS R11, [R4+0x800] ;  /* 0x00080000040b9984 */ /* 0x000e280000000800 */
[----:B0-----:R0:W-:Y:S01]  /*0580*/  @!P1 STG.E desc[UR6][R2.64], R11 ;  /* 0x0000000b02009986 */ /* 0x0011e2000c101906 */
[----:B------:R-:W-:Y:S05]  /*0590*/  @P0 EXIT ;  /* 0x000000000000094d */ /* 0x000fea0003800000 */
[----:B------:R-:W1:Y:S01]  /*05a0*/  LDS R5, [UR4+0xffc] ;  /* 0x000ffc04ff057984 */ /* 0x000e620008000800 */
[----:B0-----:R-:W0:Y:S02]  /*05b0*/  LDC.64 R2, c[0x0][0x398] ;  /* 0x0000e600ff027b82 */ /* 0x001e240000000a00 */
[----:B0-----:R-:W-:-:S05]  /*05c0*/  IMAD.WIDE.U32 R2, R0, 0x4, R2 ;  /* 0x0000000400027825 */ /* 0x001fca00078e0002 */
[----:B-1----:R-:W-:Y:S01]  /*05d0*/  STG.E desc[UR6][R2.64], R5 ;  /* 0x0000000502007986 */ /* 0x002fe2000c101906 */
[----:B------:R-:W-:Y:S05]  /*05e0*/  EXIT ;  /* 0x000000000000794d */ /* 0x000fea0003800000 */
.L_x_3:
        /* <DEDUP_REMOVED lines=9> */
.L_x_9:


//--------------------- .text._Z25add_prefix_sum_for_blocksIfLi1EEvPT_PKS0_i --------------------------
	.section	.text._Z25add_prefix_sum_for_blocksIfLi1EEvPT_PKS0_i,"ax",@progbits
	.align	128
        .global         _Z25add_prefix_sum_for_blocksIfLi1EEvPT_PKS0_i
        .type           _Z25add_prefix_sum_for_blocksIfLi1EEvPT_PKS0_i,@function
        .size           _Z25add_prefix_sum_for_blocksIfLi1EEvPT_PKS0_i,(.L_x_10 - _Z25add_prefix_sum_for_blocksIfLi1EEvPT_PKS0_i)
        .other          _Z25add_prefix_sum_for_blocksIfLi1EEvPT_PKS0_i,@"STO_CUDA_ENTRY STV_DEFAULT"
_Z25add_prefix_sum_for_blocksIfLi1EEvPT_PKS0_i:
.text._Z25add_prefix_sum_for_blocksIfLi1EEvPT_PKS0_i:
[----:B------:R-:W-:Y:S01]  /*0000*/  LDC R1, c[0x0][0x37c] ;  /* 0x0000df00ff017b82 */ /* 0x000fe20000000800 */
[----:B------:R-:W0:Y:S02]  /*0010*/  S2R R7, SR_CTAID.X ;  /* 0x0000000000077919 */ /* 0x000e240000002500 */
[----:B0-----:R-:W-:-:S13]  /*0020*/  ISETP.NE.AND P0, PT, R7, RZ, PT ;  /* 0x000000ff0700720c */ /* 0x001fda0003f05270 */
[----:B------:R-:W-:Y:S05]  /*0030*/  @!P0 EXIT ;  /* 0x000000000000894d */ /* 0x000fea0003800000 */
[----:B------:R-:W0:Y:S01]  /*0040*/  S2R R0, SR_TID.X ;  /* 0x0000000000007919 */ /* 0x000e220000002100 */
[----:B------:R-:W0:Y:S01]  /*0050*/  LDCU UR4, c[0x0][0x360] ;  /* 0x00006c00ff0477ac */ /* 0x000e220008000800 */
[----:B------:R-:W1:Y:S01]  /*0060*/  LDC.64 R2, c[0x0][0x388] ;  /* 0x0000e200ff027b82 */ /* 0x000e620000000a00 */
[----:B------:R-:W2:Y:S01]  /*0070*/  LDCU UR5, c[0x0][0x390] ;  /* 0x00007200ff0577ac */ /* 0x000ea20008000800 */
[----:B0-----:R-:W-:-:S05]  /*0080*/  IMAD R9, R7, UR4, R0 ;  /* 0x0000000407097c24 */ /* 0x001fca000f8e0200 */
[----:B--2---:R-:W-:-:S13]  /*0090*/  ISETP.GE.AND P0, PT, R9, UR5, PT ;  /* 0x0000000509007c0c */ /* 0x004fda000bf06270 */
[----:B-1----:R-:W-:Y:S05]  /*00a0*/  @P0 EXIT ;  /* 0x000000000000094d */ /* 0x002fea0003800000 */
[----:B------:R-:W0:Y:S01]  /*00b0*/  LDC.64 R4, c[0x0][0x380] ;  /* 0x0000e000ff047b82 */ /* 0x000e220000000a00 */
[----:B------:R-:W1:Y:S01]  /*00c0*/  LDCU.64 UR4, c[0x0][0x358] ;  /* 0x00006b00ff0477ac */ /* 0x000e620008000a00 */
[----:B------:R-:W-:-:S05]  /*00d0*/  IADD3 R7, PT, PT, R7, -0x1, RZ ;  /* 0xffffffff07077810 */ /* 0x000fca0007ffe0ff */
[----:B------:R-:W-:-:S06]  /*00e0*/  IMAD.WIDE.U32 R2, R7, 0x4, R2 ;  /* 0x0000000407027825 */ /* 0x000fcc00078e0002 */
[----:B-1----:R-:W2:Y:S01]  /*00f0*/  LDG.E R2, desc[UR4][R2.64] ;  /* 0x0000000402027981 */ /* 0x002ea2000c1e1900 */
[----:B0-----:R-:W-:-:S05]  /*0100*/  IMAD.WIDE R4, R9, 0x4, R4 ;  /* 0x0000000409047825 */ /* 0x001fca00078e0204 */
[----:B------:R-:W2:Y:S02]  /*0110*/  LDG.E R7, desc[UR4][R4.64] ;  /* 0x0000000404077981 */ /* 0x000ea4000c1e1900 */
[----:B--2---:R-:W-:-:S05]  /*0120*/  FADD R7, R2, R7 ;  /* 0x0000000702077221 */ /* 0x004fca0000000000 */
[----:B------:R-:W-:Y:S01]  /*0130*/  STG.E desc[UR4][R4.64], R7 ;  /* 0x0000000704007986 */ /* 0x000fe2000c101904 */
[----:B------:R-:W-:Y:S05]  /*0140*/  EXIT ;  /* 0x000000000000794d */ /* 0x000fea0003800000 */
.L_x_4:
        /* <DEDUP_REMOVED lines=11> */
.L_x_10:


//--------------------- .text._Z23kogge_stone_scan_kernelIfLi512EEvPKT_PS0_iS3_ --------------------------
	.section	.text._Z23kogge_stone_scan_kernelIfLi512EEvPKT_PS0_iS3_,"ax",@progbits
	.align	128
        .global         _Z23kogge_stone_scan_kernelIfLi512EEvPKT_PS0_iS3_
        .type           _Z23kogge_stone_scan_kernelIfLi512EEvPKT_PS0_iS3_,@function
        .size           _Z23kogge_stone_scan_kernelIfLi512EEvPKT_PS0_iS3_,(.L_x_11 - _Z23kogge_stone_scan_kernelIfLi512EEvPKT_PS0_iS3_)
        .other          _Z23kogge_stone_scan_kernelIfLi512EEvPKT_PS0_iS3_,@"STO_CUDA_ENTRY STV_DEFAULT"
_Z23kogge_stone_scan_kernelIfLi512EEvPKT_PS0_iS3_:
.text._Z23kogge_stone_scan_kernelIfLi512EEvPKT_PS0_iS3_:
[----:B------:R-:W-:Y:S01]  /*0000*/  LDC R1, c[0x0][0x37c] ;  /* 0x0000df00ff017b82 */ /* 0x000fe20000000800 */
[----:B------:R-:W0:Y:S01]  /*0010*/  S2R R3, SR_TID.X ;  /* 0x0000000000037919 */ /* 0x000e220000002100 */
[----:B------:R-:W0:Y:S01]  /*0020*/  LDCU UR4, c[0x0][0x360] ;  /* 0x00006c00ff0477ac */ /* 0x000e220008000800 */
[----:B------:R-:W0:Y:S01]  /*0030*/  S2R R0, SR_CTAID.X ;  /* 0x0000000000007919 */ /* 0x000e220000002500 */
[----:B------:R-:W1:Y:S01]  /*0040*/  LDCU UR5, c[0x0][0x390] ;  /* 0x00007200ff0577ac */ /* 0x000e620008000800 */
[----:B------:R-:W2:Y:S01]  /*0050*/  LDCU.64 UR6, c[0x0][0x358] ;  /* 0x00006b00ff0677ac */ /* 0x000ea20008000a00 */
[----:B------:R-:W-:Y:S01]  /*0060*/  IMAD.MOV.U32 R5, RZ, RZ, RZ ;  /* 0x000000ffff057224 */ /* 0x000fe200078e00ff */
[----:B------:R-:W3:Y:S01]  /*0070*/  LDCU.64 UR8, c[0x0][0x398] ;  /* 0x00007300ff0877ac */ /* 0x000ee20008000a00 */
[----:B0-----:R-:W-:-:S05]  /*0080*/  IMAD R2, R0, UR4, R3 ;  /* 0x0000000400027c24 */ /* 0x001fca000f8e0203 */
[----:B-1----:R-:W-:-:S13]  /*0090*/  ISETP.GE.AND P1, PT, R2, UR5, PT ;  /* 0x0000000502007c0c */ /* 0x002fda000bf26270 */
[----:B------:R-:W0:Y:S02]  /*00a0*/  @!P1 LDC.64 R6, c[0x0][0x380] ;  /* 0x0000e000ff069b82 */ /* 0x000e240000000a00 */
[----:B0-----:R-:W-:-:S06]  /*00b0*/  @!P1 IMAD.WIDE R6, R2, 0x4, R6 ;  /* 0x0000000402069825 */ /* 0x001fcc00078e0206 */
[----:B--2---:R-:W2:Y:S01]  /*00c0*/  @!P1 LDG.E R7, desc[UR6][R6.64] ;  /* 0x0000000606079981 */ /* 0x004ea2000c1e1900 */
[----:B------:R-:W0:Y:S01]  /*00d0*/  S2UR UR5, SR_CgaCtaId ;  /* 0x00000000000579c3 */ /* 0x000e220000008800 */
[----:B------:R-:W-:Y:S01]  /*00e0*/  UMOV UR4, 0x400 ;  /* 0x0000040000047882 */ /* 0x000fe20000000000 */
[C---:B------:R-:W-:Y:S02]  /*00f0*/  ISETP.NE.AND P0, PT, R3.reuse, RZ, PT ;  /* 0x000000ff0300720c */ /* 0x040fe40003f05270 */
[----:B------:R-:W-:Y:S01]  /*0100*/  ISETP.GE.U32.AND P2, PT, R3, 0x2, PT ;  /* 0x000000020300780c */ /* 0x000fe20003f46070 */
[----:B0-----:R-:W-:-:S06]  /*0110*/  ULEA UR4, UR5, UR4, 0x18 ;  /* 0x0000000405047291 */ /* 0x001fcc000f8ec0ff */
[----:B------:R-:W-:-:S05]  /*0120*/  LEA R4, R3, UR4, 0x2 ;  /* 0x0000000403047c11 */ /* 0x000fca000f8e10ff */
[----:B--2---:R0:W-:Y:S04]  /*0130*/  @!P1 STS [R4], R7 ;  /* 0x0000000704009388 */ /* 0x0041e80000000800 */
[----:B------:R-:W-:Y:S01]  /*0140*/  @P1 STS [R4], RZ ;  /* 0x000000ff04001388 */ /* 0x000fe20000000800 */
[----:B------:R-:W-:Y:S01]  /*0150*/  BAR.SYNC.DEFER_BLOCKING 0x0 ;  /* 0x0000000000007b1d */ /* 0x000fe20000010000 */
[----:B0-----:R-:W-:-:S05]  /*0160*/  HFMA2 R7, -RZ, RZ, 0, 0 ;  /* 0x00000000ff077431 */ /* 0x001fca00000001ff */
[----:B------:R-:W-:Y:S04]  /*0170*/  @P0 LDS R8, [R4] ;  /* 0x0000000004080984 */ /* 0x000fe80000000800 */
[----:B------:R-:W0:Y:S02]  /*0180*/  @P0 LDS R9, [R4+-0x4] ;  /* 0xfffffc0004090984 */ /* 0x000e240000000800 */
[----:B0-----:R-:W-:Y:S01]  /*0190*/  @P0 FADD R5, R8, R9 ;  /* 0x0000000908050221 */ /* 0x001fe20000000000 */
[----:B------:R-:W-:Y:S06]  /*01a0*/  BAR.SYNC.DEFER_BLOCKING 0x0 ;  /* 0x0000000000007b1d */ /* 0x000fec0000010000 */
[----:B------:R0:W-:Y:S02]  /*01b0*/  @P0 STS [R4], R5 ;  /* 0x0000000504000388 */ /* 0x0001e40000000800 */
[----:B------:R-:W-:Y:S01]  /*01c0*/  BAR.SYNC.DEFER_BLOCKING 0x0 ;  /* 0x0000000000007b1d */ /* 0x000fe20000010000 */
[----:B------:R-:W-:Y:S01]  /*01d0*/  ISETP.GE.U32.AND P0, PT, R3, 0x4, PT ;  /* 0x000000040300780c */ /* 0x000fe20003f06070 */
[----:B0-----:R-:W-:-:S04]  /*01e0*/  IMAD.MOV.U32 R5, RZ, RZ, RZ ;  /* 0x000000ffff057224 */ /* 0x001fc800078e00ff */
[----:B------:R-:W-:Y:S04]  /*01f0*/  @P2 LDS R6, [R4] ;  /* 0x0000000004062984 */ /* 0x000fe80000000800 */
[----:B------:R-:W0:Y:S02]  /*0200*/  @P2 LDS R9, [R4+-0x8] ;  /* 0xfffff80004092984 */ /* 0x000e240000000800 */
[----:B0-----:R-:W-:Y:S01]  /*0210*/  @P2 FADD R7, R6, R9 ;  /* 0x0000000906072221 */ /* 0x001fe20000000000 */
[----:B------:R-:W-:Y:S06]  /*0220*/  BAR.SYNC.DEFER_BLOCKING 0x0 ;  /* 0x0000000000007b1d */ /* 0x000fec0000010000 */
[----:B------:R0:W-:Y:S02]  /*0230*/  @P2 STS [R4], R7 ;  /* 0x0000000704002388 */ /* 0x0001e40000000800 */
[----:B------:R-:W-:Y:S01]  /*0240*/  BAR.SYNC.DEFER_BLOCKING 0x0 ;  /* 0x0000000000007b1d */ /* 0x000fe20000010000 */
[----:B------:R-:W-:-:S02]  /*0250*/  ISETP.GE.U32.AND P2, PT, R3, 0x8, PT ;  /* 0x000000080300780c */ /* 0x000fc40003f46070 */
[----:B0-----:R-:W-:-:S03]  /*0260*/  MOV R7, RZ ;  /* 0x000000ff00077202 */ /* 0x001fc60000000f00 */
        /* <DEDUP_REMOVED lines=14> */
[----:B------:R-:W-:Y:S01]  /*0350*/  ISETP.GE.U32.AND P2, PT, R3, 0x20, PT ;  /* 0x000000200300780c */ /* 0x000fe20003f46070 */
[----:B0-----:R-:W-:-:S04]  /*0360*/  HFMA2 R7, -RZ, RZ, 0, 0 ;  /* 0x00000000ff077431 */ /* 0x001fc800000001ff */
        /* <DEDUP_REMOVED lines=28> */
[----:B------:R-:W-:Y:S02]  /*0530*/  @P2 STS [R4], R7 ;  /* 0x0000000704002388 */ /* 0x000fe40000000800 */
[----:B------:R-:W-:Y:S06]  /*0540*/  BAR.SYNC.DEFER_BLOCKING 0x0 ;  /* 0x0000000000007b1d */ /* 0x000fec0000010000 */
[----:B------:R-:W-:Y:S04]  /*0550*/  @P0 LDS R6, [R4] ;  /* 0x0000000004060984 */ /* 0x000fe80000000800 */
[----:B------:R-:W0:Y:S02]  /*0560*/  @P0 LDS R9, [R4+-0x400] ;  /* 0xfffc000004090984 */ /* 0x000e240000000800 */
[----:B0-----:R-:W-:Y:S01]  /*0570*/  @P0 FADD R5, R6, R9 ;  /* 0x0000000906050221 */ /* 0x001fe20000000000 */
[----:B------:R-:W-:Y:S08]  /*0580*/  BAR.SYNC.DEFER_BLOCKING 0x0 ;  /* 0x0000000000007b1d */ /* 0x000ff00000010000 */
[----:B------:R-:W0:Y:S01]  /*0590*/  @!P1 LDC.64 R6, c[0x0][0x388] ;  /* 0x0000e200ff069b82 */ /* 0x000e220000000a00 */
[----:B------:R-:W-:Y:S07]  /*05a0*/  @P0 STS [R4], R5 ;  /* 0x0000000504000388 */ /* 0x000fee0000000800 */
        /* <DEDUP_REMOVED lines=13> */
.L_x_5:
        /* <DEDUP_REMOVED lines=16> */
.L_x_11:


//--------------------- .nv.shared.reserved.0     --------------------------
	.section	.nv.shared.reserved.0,"aw",@nobits
	.weak		__nv_reservedSMEM_offset_0_alias
	.size		__nv_reservedSMEM_offset_0_alias, 0, 64
	.other		__nv_reservedSMEM_offset_0_alias,@"STO_CUDA_RESERVED_SHARED STV_DEFAULT"
__nv_reservedSMEM_offset_0_alias:
	.zero		0
	.zero		64


//--------------------- .nv.shared._Z32brent_kung_scan_optimized_kernelIfLi512EEvPKT_PS0_iS3_ --------------------------
	.section	.nv.shared._Z32brent_kung_scan_optimized_kernelIfLi512EEvPKT_PS0_iS3_,"aw",@nobits
	.sectionflags	@""
	.align	4
.nv.shared._Z32brent_kung_scan_optimized_kernelIfLi512EEvPKT_PS0_iS3_:
	.zero		5120


//--------------------- .nv.shared._Z22brent_kung_scan_kernelIfLi512EEvPKT_PS0_iS3_ --------------------------
	.section	.nv.shared._Z22brent_kung_scan_kernelIfLi512EEvPKT_PS0_iS3_,"aw",@nobits
	.sectionflags	@""
	.align	4
.nv.shared._Z22brent_kung_scan_kernelIfLi512EEvPKT_PS0_iS3_:
	.zero		3072


//--------------------- .nv.shared._Z37kogge_stone_scan_double_buffer_kernelIfLi512EEvPKT_PS0_iS3_ --------------------------
	.section	.nv.shared._Z37kogge_stone_scan_double_buffer_kernelIfLi512EEvPKT_PS0_iS3_,"aw",@nobits
	.sectionflags	@""
	.align	4
.nv.shared._Z37kogge_stone_scan_double_buffer_kernelIfLi512EEvPKT_PS0_iS3_:
	.zero		5120


//--------------------- .nv.shared._Z23kogge_stone_scan_kernelIfLi512EEvPKT_PS0_iS3_ --------------------------
	.section	.nv.shared._Z23kogge_stone_scan_kernelIfLi512EEvPKT_PS0_iS3_,"aw",@nobits
	.sectionflags	@""
	.align	4
.nv.shared._Z23kogge_stone_scan_kernelIfLi512EEvPKT_PS0_iS3_:
	.zero		3072


//--------------------- .nv.constant0._Z25add_prefix_sum_for_blocksIfLi2EEvPT_PKS0_i --------------------------
	.section	.nv.constant0._Z25add_prefix_sum_for_blocksIfLi2EEvPT_PKS0_i,"a",@progbits
	.sectionflags	@""
	.align	4
.nv.constant0._Z25add_prefix_sum_for_blocksIfLi2EEvPT_PKS0_i:
	.zero		916


//--------------------- .nv.constant0._Z32brent_kung_scan_optimized_kernelIfLi512EEvPKT_PS0_iS3_ --------------------------
	.section	.nv.constant0._Z32brent_kung_scan_optimized_kernelIfLi512EEvPKT_PS0_iS3_,"a",@progbits
	.sectionflags	@""
	.align	4
.nv.constant0._Z32brent_kung_scan_optimized_kernelIfLi512EEvPKT_PS0_iS3_:
	.zero		928


//--------------------- .nv.constant0._Z22brent_kung_scan_kernelIfLi512EEvPKT_PS0_iS3_ --------------------------
	.section	.nv.constant0._Z22brent_kung_scan_kernelIfLi512EEvPKT_PS0_iS3_,"a",@progbits
	.sectionflags	@""
	.align	4
.nv.constant0._Z22brent_kung_scan_kernelIfLi512EEvPKT_PS0_iS3_:
	.zero		928


//--------------------- .nv.constant0._Z37kogge_stone_scan_double_buffer_kernelIfLi512EEvPKT_PS0_iS3_ --------------------------
	.section	.nv.constant0._Z37kogge_stone_scan_double_buffer_kernelIfLi512EEvPKT_PS0_iS3_,"a",@progbits
	.sectionflags	@""
	.align	4
.nv.constant0._Z37kogge_stone_scan_double_buffer_kernelIfLi512EEvPKT_PS0_iS3_:
	.zero		928


//--------------------- .nv.constant0._Z25add_prefix_sum_for_blocksIfLi1EEvPT_PKS0_i --------------------------
	.section	.nv.constant0._Z25add_prefix_sum_for_blocksIfLi1EEvPT_PKS0_i,"a",@progbits
	.sectionflags	@""
	.align	4
.nv.constant0._Z25add_prefix_sum_for_blocksIfLi1EEvPT_PKS0_i:
	.zero		916


//--------------------- .nv.constant0._Z23kogge_stone_scan_kernelIfLi512EEvPKT_PS0_iS3_ --------------------------
	.section	.nv.constant0._Z23kogge_stone_scan_kernelIfLi512EEvPKT_PS0_iS3_,"a",@progbits
	.sectionflags	@""
	.align	4
.nv.constant0._Z23kogge_stone_scan_kernelIfLi512EEvPKT_PS0_iS3_:
	.zero		928


//--------------------- SYMBOLS --------------------------

	.type		.nv.reservedSmem.offset0,@object
	.size		.nv.reservedSmem.offset0,0x4
	.type		.nv.reservedSmem.cap,@object
	.size		.nv.reservedSmem.cap,0x4
